	.target	sm_90a

	.elftype	@"ET_EXEC"


//--------------------- .note.nv.tkinfo           --------------------------
	.section	.note.nv.tkinfo,"",@"SHT_NOTE"
	.sectionflags	@"SHF_NOTE_NV_TKINFO"
	.tkinfo
        /*0018*/ 	.word	0x00000002
        /*0030*/ 	.string	""
        /*0030*/ 	.string	"ptxas"
        /*0030*/ 	.string	"Cuda compilation tools, release 13.0, V13.0.88"
        /*0030*/ 	.string	"Build cuda_13.0.r13.0/compiler.36424714_0"
        /*0030*/ 	.string	"-arch sm_90a -m 64 "



//--------------------- .note.nv.cuinfo           --------------------------
	.section	.note.nv.cuinfo,"",@"SHT_NOTE"
	.sectionflags	@"SHF_NOTE_NV_CUINFO"
        /*0018*/ 	.short	0x0002
        /*001a*/ 	.short	0x005a
        /*001c*/ 	.short	0x0082
	.zero		2


//--------------------- .nv.info                  --------------------------
	.section	.nv.info,"",@"SHT_CUDA_INFO"
	.align	4


	//----- nvinfo : EIATTR_REGCOUNT
	.align		4
        /*0000*/ 	.byte	0x04, 0x2f
        /*0002*/ 	.short	(.L_16 - .L_15)
	.align		4
.L_15:
        /*0004*/ 	.word	index@(_ZN7cutlass13device_kernelINS_4fmha6kernel28FmhaKernelTmaWarpSpecializedINS1_10collective30FmhaMainloopTmaWarpSpecializedINS_10bfloat16_tEffN4cute5tupleIJNS7_1CILi128EEENS9_ILi64EEENS9_ILi256EEEEEENS8_IJiNS9_ILi1EEENS8_IJiiEEEEEESG_SG_NS4_12CausalFusionEJEEENS4_15FmhaFwdEpilogueIS6_fNS8_IJSB_SC_SB_EEEEENS2_23IndividualTileSchedulerEJEEEEEvNT_6ParamsE)
        /*0008*/ 	.word	0x000000a8


	//----- nvinfo : EIATTR_FRAME_SIZE
	.align		4
.L_16:
        /*000c*/ 	.byte	0x04, 0x11
        /*000e*/ 	.short	(.L_18 - .L_17)
	.align		4
.L_17:
        /*0010*/ 	.word	index@($__internal_0_$__cuda_sm20_rcp_rn_f32_slowpath)
        /*0014*/ 	.word	0x00000000


	//----- nvinfo : EIATTR_FRAME_SIZE
	.align		4
.L_18:
        /*0018*/ 	.byte	0x04, 0x11
        /*001a*/ 	.short	(.L_20 - .L_19)
	.align		4
.L_19:
        /*001c*/ 	.word	index@(_ZN7cutlass13device_kernelINS_4fmha6kernel28FmhaKernelTmaWarpSpecializedINS1_10collective30FmhaMainloopTmaWarpSpecializedINS_10bfloat16_tEffN4cute5tupleIJNS7_1CILi128EEENS9_ILi64EEENS9_ILi256EEEEEENS8_IJiNS9_ILi1EEENS8_IJiiEEEEEESG_SG_NS4_12CausalFusionEJEEENS4_15FmhaFwdEpilogueIS6_fNS8_IJSB_SC_SB_EEEEENS2_23IndividualTileSchedulerEJEEEEEvNT_6ParamsE)
        /*0020*/ 	.word	0x00000000


	//----- nvinfo : EIATTR_MIN_STACK_SIZE
	.align		4
.L_20:
        /*0024*/ 	.byte	0x04, 0x12
        /*0026*/ 	.short	(.L_22 - .L_21)
	.align		4
.L_21:
        /*0028*/ 	.word	index@(_ZN7cutlass13device_kernelINS_4fmha6kernel28FmhaKernelTmaWarpSpecializedINS1_10collective30FmhaMainloopTmaWarpSpecializedINS_10bfloat16_tEffN4cute5tupleIJNS7_1CILi128EEENS9_ILi64EEENS9_ILi256EEEEEENS8_IJiNS9_ILi1EEENS8_IJiiEEEEEESG_SG_NS4_12CausalFusionEJEEENS4_15FmhaFwdEpilogueIS6_fNS8_IJSB_SC_SB_EEEEENS2_23IndividualTileSchedulerEJEEEEEvNT_6ParamsE)
        /*002c*/ 	.word	0x00000000
.L_22:


//--------------------- .nv.compat                --------------------------
	.section	.nv.compat,"",@"SHT_CUDA_COMPAT_INFO"
	.align	4
        /*0000*/ 	.byte	0x02, 0x09, 0x01, 0x00, 0x02, 0x02, 0x04, 0x00, 0x02, 0x05, 0x05, 0x00, 0x03, 0x07, 0x01, 0x01
        /*0010*/ 	.byte	0x02, 0x03, 0x01, 0x00, 0x02, 0x06, 0x01, 0x00, 0x04, 0x0b, 0x08, 0x00, 0x00, 0x00, 0x00, 0x00
        /*0020*/ 	.byte	0x00, 0x00, 0x00, 0x00


//--------------------- .nv.info._ZN7cutlass13device_kernelINS_4fmha6kernel28FmhaKernelTmaWarpSpecializedINS1_10collective30FmhaMainloopTmaWarpSpecializedINS_10bfloat16_tEffN4cute5tupleIJNS7_1CILi128EEENS9_ILi64EEENS9_ILi256EEEEEENS8_IJiNS9_ILi1EEENS8_IJiiEEEEEESG_SG_NS4_12CausalFusionEJEEENS4_15FmhaFwdEpilogueIS6_fNS8_IJSB_SC_SB_EEEEENS2_23IndividualTileSchedulerEJEEEEEvNT_6ParamsE --------------------------
	.section	.nv.info._ZN7cutlass13device_kernelINS_4fmha6kernel28FmhaKernelTmaWarpSpecializedINS1_10collective30FmhaMainloopTmaWarpSpecializedINS_10bfloat16_tEffN4cute5tupleIJNS7_1CILi128EEENS9_ILi64EEENS9_ILi256EEEEEENS8_IJiNS9_ILi1EEENS8_IJiiEEEEEESG_SG_NS4_12CausalFusionEJEEENS4_15FmhaFwdEpilogueIS6_fNS8_IJSB_SC_SB_EEEEENS2_23IndividualTileSchedulerEJEEEEEvNT_6ParamsE,"",@"SHT_CUDA_INFO"
	.sectionflags	@""
	.align	4


	//----- nvinfo : EIATTR_CUDA_API_VERSION
	.align		4
        /*0000*/ 	.byte	0x04, 0x37
        /*0002*/ 	.short	(.L_24 - .L_23)
.L_23:
        /*0004*/ 	.word	0x00000082


	//----- nvinfo : EIATTR_KPARAM_INFO
	.align		4
.L_24:
        /*0008*/ 	.byte	0x04, 0x17
        /*000a*/ 	.short	(.L_26 - .L_25)
.L_25:
        /*000c*/ 	.word	0x00000000
        /*0010*/ 	.short	0x0000
        /*0012*/ 	.short	0x0070
        /*0014*/ 	.byte	0x00, 0xf0, 0x01, 0x20


	//----- nvinfo : EIATTR_SPARSE_MMA_MASK
	.align		4
.L_26:
        /*0018*/ 	.byte	0x03, 0x50
        /*001a*/ 	.short	0x0000


	//----- nvinfo : EIATTR_MAXREG_COUNT
	.align		4
        /*001c*/ 	.byte	0x03, 0x1b
        /*001e*/ 	.short	0x00a8


	//----- nvinfo : EIATTR_NUM_BARRIERS
	.align		4
        /*0020*/ 	.byte	0x02, 0x4c
        /*0022*/ 	.byte	0x02
	.zero		1


	//----- nvinfo : EIATTR_EXTERNS
	.align		4
        /*0024*/ 	.byte	0x04, 0x0f
        /*0026*/ 	.short	(.L_28 - .L_27)


	//   ....[0]....
	.align		4
.L_27:
        /*0028*/ 	.word	index@(__assertfail)


	//----- nvinfo : EIATTR_MERCURY_ISA_VERSION
	.align		4
.L_28:
        /*002c*/ 	.byte	0x03, 0x5f
        /*002e*/ 	.short	0x0101


	//----- nvinfo : EIATTR_INT_WARP_WIDE_INSTR_OFFSETS
	.align		4
        /*0030*/ 	.byte	0x04, 0x31
        /*0032*/ 	.short	(.L_30 - .L_29)


	//   ....[0]....
.L_29:
        /*0034*/ 	.word	0x00000700


	//   ....[1]....
        /*0038*/ 	.word	0x00000710


	//   ....[2]....
        /*003c*/ 	.word	0x00000720


	//   ....[3]....
        /*0040*/ 	.word	0x00000730


	//   ....[4]....
        /*0044*/ 	.word	0x000007a0


	//----- nvinfo : EIATTR_COOP_GROUP_MASK_REGIDS
	.align		4
.L_30:
        /*0048*/ 	.byte	0x04, 0x29
        /*004a*/ 	.short	(.L_32 - .L_31)


	//   ....[0]....
.L_31:
        /*004c*/ 	.word	0xffffffff


	//   ....[1]....
        /*0050*/ 	.word	0xffffffff


	//   ....[2]....
        /*0054*/ 	.word	0xffffffff


	//   ....[3]....
        /*0058*/ 	.word	0xffffffff


	//   ....[4]....
        /*005c*/ 	.word	0xffffffff


	//   ....[5]....
        /*0060*/ 	.word	0xffffffff


	//   ....[6]....
        /*0064*/ 	.word	0xffffffff


	//   ....[7]....
        /*0068*/ 	.word	0xffffffff


	//   ....[8]....
        /*006c*/ 	.word	0xffffffff


	//   ....[9]....
        /*0070*/ 	.word	0xffffffff


	//   ....[10]....
        /*0074*/ 	.word	0xffffffff


	//   ....[11]....
        /*0078*/ 	.word	0xffffffff


	//   ....[12]....
        /*007c*/ 	.word	0xffffffff


	//   ....[13]....
        /*0080*/ 	.word	0xffffffff


	//   ....[14]....
        /*0084*/ 	.word	0xffffffff


	//   ....[15]....
        /*0088*/ 	.word	0xffffffff


	//   ....[16]....
        /*008c*/ 	.word	0xffffffff


	//   ....[17]....
        /*0090*/ 	.word	0xffffffff


	//   ....[18]....
        /*0094*/ 	.word	0xffffffff


	//   ....[19]....
        /*0098*/ 	.word	0xffffffff


	//   ....[20]....
        /*009c*/ 	.word	0xffffffff


	//   ....[21]....
        /*00a0*/ 	.word	0xffffffff


	//----- nvinfo : EIATTR_COOP_GROUP_INSTR_OFFSETS
	.align		4
.L_32:
        /*00a4*/ 	.byte	0x04, 0x28
        /*00a6*/ 	.short	(.L_34 - .L_33)


	//   ....[0]....
.L_33:
        /*00a8*/ 	.word	0x00000050


	//   ....[1]....
        /*00ac*/ 	.word	0x00000080


	//   ....[2]....
        /*00b0*/ 	.word	0x000001b0


	//   ....[3]....
        /*00b4*/ 	.word	0x00000380


	//   ....[4]....
        /*00b8*/ 	.word	0x00000540


	//   ....[5]....
        /*00bc*/ 	.word	0x000006a0


	//   ....[6]....
        /*00c0*/ 	.word	0x00001fd0


	//   ....[7]....
        /*00c4*/ 	.word	0x000020d0


	//   ....[8]....
        /*00c8*/ 	.word	0x00002170


	//   ....[9]....
        /*00cc*/ 	.word	0x00002280


	//   ....[10]....
        /*00d0*/ 	.word	0x00003cf0


	//   ....[11]....
        /*00d4*/ 	.word	0x00003d20


	//   ....[12]....
        /*00d8*/ 	.word	0x00004010


	//   ....[13]....
        /*00dc*/ 	.word	0x00004140


	//   ....[14]....
        /*00e0*/ 	.word	0x00006380


	//   ....[15]....
        /*00e4*/ 	.word	0x00006480


	//   ....[16]....
        /*00e8*/ 	.word	0x000068d0


	//   ....[17]....
        /*00ec*/ 	.word	0x000069e0


	//   ....[18]....
        /*00f0*/ 	.word	0x000080f0


	//   ....[19]....
        /*00f4*/ 	.word	0x00008120


	//   ....[20]....
        /*00f8*/ 	.word	0x00008170


	//   ....[21]....
        /*00fc*/ 	.word	0x00008190


	//----- nvinfo : EIATTR_REG_RECONFIG
	.align		4
.L_34:
        /*0100*/ 	.byte	0x01, 0x54
	.zero		2


	//----- nvinfo : EIATTR_SYSCALL_OFFSETS
	.align		4
        /*0104*/ 	.byte	0x04, 0x46
        /*0106*/ 	.short	(.L_36 - .L_35)


	//   ....[0]....
.L_35:
        /*0108*/ 	.word	0x00009160


	//   ....[1]....
        /*010c*/ 	.word	0x000092d0


	//----- nvinfo : EIATTR_MBARRIER_INSTR_OFFSETS
	.align		4
.L_36:
        /*0110*/ 	.byte	0x04, 0x39
        /*0112*/ 	.short	(.L_38 - .L_37)


	//   ....[0]....
.L_37:
        /*0114*/ 	.word	0x00000330
        /*0118*/ 	.word	0x000000ff
        /*011c*/ 	.word	0x00038050
        /*0120*/ 	.short	0x0100
        /*0122*/ 	.byte	0x09
	.zero		1


	//   ....[1]....
        /*0124*/ 	.word	0x00000340
        /*0128*/ 	.word	0x000000ff
        /*012c*/ 	.word	0x00038060
        /*0130*/ 	.short	0x0100
        /*0132*/ 	.byte	0x09
	.zero		1


	//   ....[2]....
        /*0134*/ 	.word	0x00000350
        /*0138*/ 	.word	0x000000ff
        /*013c*/ 	.word	0x00038058
        /*0140*/ 	.short	0x0100
        /*0142*/ 	.byte	0x09
	.zero		1


	//   ....[3]....
        /*0144*/ 	.word	0x00000360
        /*0148*/ 	.word	0x000000ff
        /*014c*/ 	.word	0x00038068
        /*0150*/ 	.short	0x0100
        /*0152*/ 	.byte	0x09
	.zero		1


	//   ....[4]....
        /*0154*/ 	.word	0x00000490
        /*0158*/ 	.word	0x000000ff
        /*015c*/ 	.word	0x00038000
        /*0160*/ 	.short	0x0100
        /*0162*/ 	.byte	0x09
	.zero		1


	//   ....[5]....
        /*0164*/ 	.word	0x000004a0
        /*0168*/ 	.word	0x000000ff
        /*016c*/ 	.word	0x00038028
        /*0170*/ 	.short	0x0100
        /*0172*/ 	.byte	0x09
	.zero		1


	//   ....[6]....
        /*0174*/ 	.word	0x000004b0
        /*0178*/ 	.word	0x000000ff
        /*017c*/ 	.word	0x00038008
        /*0180*/ 	.short	0x0100
        /*0182*/ 	.byte	0x09
	.zero		1


	//   ....[7]....
        /*0184*/ 	.word	0x000004c0
        /*0188*/ 	.word	0x000000ff
        /*018c*/ 	.word	0x00038030
        /*0190*/ 	.short	0x0100
        /*0192*/ 	.byte	0x09
	.zero		1


	//   ....[8]....
        /*0194*/ 	.word	0x000004d0
        /*0198*/ 	.word	0x000000ff
        /*019c*/ 	.word	0x00038010
        /*01a0*/ 	.short	0x0100
        /*01a2*/ 	.byte	0x09
	.zero		1


	//   ....[9]....
        /*01a4*/ 	.word	0x000004e0
        /*01a8*/ 	.word	0x000000ff
        /*01ac*/ 	.word	0x00038038
        /*01b0*/ 	.short	0x0100
        /*01b2*/ 	.byte	0x09
	.zero		1


	//   ....[10]....
        /*01b4*/ 	.word	0x000004f0
        /*01b8*/ 	.word	0x000000ff
        /*01bc*/ 	.word	0x00038018
        /*01c0*/ 	.short	0x0100
        /*01c2*/ 	.byte	0x09
	.zero		1


	//   ....[11]....
        /*01c4*/ 	.word	0x00000500
        /*01c8*/ 	.word	0x000000ff
        /*01cc*/ 	.word	0x00038040
        /*01d0*/ 	.short	0x0100
        /*01d2*/ 	.byte	0x09
	.zero		1


	//   ....[12]....
        /*01d4*/ 	.word	0x00000510
        /*01d8*/ 	.word	0x000000ff
        /*01dc*/ 	.word	0x00038020
        /*01e0*/ 	.short	0x0100
        /*01e2*/ 	.byte	0x09
	.zero		1


	//   ....[13]....
        /*01e4*/ 	.word	0x00000520
        /*01e8*/ 	.word	0x000000ff
        /*01ec*/ 	.word	0x00038048
        /*01f0*/ 	.short	0x0100
        /*01f2*/ 	.byte	0x09
	.zero		1


	//   ....[14]....
        /*01f4*/ 	.word	0x00000650
        /*01f8*/ 	.word	0x000000ff
        /*01fc*/ 	.word	0x00038070
        /*0200*/ 	.short	0x0100
        /*0202*/ 	.byte	0x09
	.zero		1


	//   ....[15]....
        /*0204*/ 	.word	0x00000660
        /*0208*/ 	.word	0x000000ff
        /*020c*/ 	.word	0x00038080
        /*0210*/ 	.short	0x0100
        /*0212*/ 	.byte	0x09
	.zero		1


	//   ....[16]....
        /*0214*/ 	.word	0x00000670
        /*0218*/ 	.word	0x000000ff
        /*021c*/ 	.word	0x00038078
        /*0220*/ 	.short	0x0100
        /*0222*/ 	.byte	0x09
	.zero		1


	//   ....[17]....
        /*0224*/ 	.word	0x00000680
        /*0228*/ 	.word	0x000000ff
        /*022c*/ 	.word	0x00038088
        /*0230*/ 	.short	0x0100
        /*0232*/ 	.byte	0x09
	.zero		1


	//   ....[18]....
        /*0234*/ 	.word	0x000007c0
        /*0238*/ 	.word	0x000000ff
        /*023c*/ 	.word	0x00038090
        /*0240*/ 	.short	0x0100
        /*0242*/ 	.byte	0x06
	.zero		1


	//   ....[19]....
        /*0244*/ 	.word	0x000007d0
        /*0248*/ 	.word	0x000000ff
        /*024c*/ 	.word	0x00038098
        /*0250*/ 	.short	0x0100
        /*0252*/ 	.byte	0x06
	.zero		1


	//   ....[20]....
        /*0254*/ 	.word	0x000007e0
        /*0258*/ 	.word	0x000000ff
        /*025c*/ 	.word	0x000380a0
        /*0260*/ 	.short	0x0100
        /*0262*/ 	.byte	0x06
	.zero		1


	//   ....[21]....
        /*0264*/ 	.word	0x000007f0
        /*0268*/ 	.word	0x000000ff
        /*026c*/ 	.word	0x000380a8
        /*0270*/ 	.short	0x0100
        /*0272*/ 	.byte	0x06
	.zero		1


	//   ....[22]....
        /*0274*/ 	.word	0x000008f0
        /*0278*/ 	.word	0x000000ff
        /*027c*/ 	.word	0x000380c0
        /*0280*/ 	.short	0x0100
        /*0282*/ 	.byte	0x09
	.zero		1


	//   ....[23]....
        /*0284*/ 	.word	0x00000900
        /*0288*/ 	.word	0x000000ff
        /*028c*/ 	.word	0x000380e0
        /*0290*/ 	.short	0x0100
        /*0292*/ 	.byte	0x09
	.zero		1


	//   ....[24]....
        /*0294*/ 	.word	0x00000910
        /*0298*/ 	.word	0x000000ff
        /*029c*/ 	.word	0x000380c8
        /*02a0*/ 	.short	0x0100
        /*02a2*/ 	.byte	0x09
	.zero		1


	//   ....[25]....
        /*02a4*/ 	.word	0x00000920
        /*02a8*/ 	.word	0x000000ff
        /*02ac*/ 	.word	0x000380e8
        /*02b0*/ 	.short	0x0100
        /*02b2*/ 	.byte	0x09
	.zero		1


	//   ....[26]....
        /*02b4*/ 	.word	0x00000930
        /*02b8*/ 	.word	0x000000ff
        /*02bc*/ 	.word	0x000380d0
        /*02c0*/ 	.short	0x0100
        /*02c2*/ 	.byte	0x09
	.zero		1


	//   ....[27]....
        /*02c4*/ 	.word	0x00000940
        /*02c8*/ 	.word	0x000000ff
        /*02cc*/ 	.word	0x000380f0
        /*02d0*/ 	.short	0x0100
        /*02d2*/ 	.byte	0x09
	.zero		1


	//   ....[28]....
        /*02d4*/ 	.word	0x00000950
        /*02d8*/ 	.word	0x000000ff
        /*02dc*/ 	.word	0x000380d8
        /*02e0*/ 	.short	0x0100
        /*02e2*/ 	.byte	0x09
	.zero		1


	//   ....[29]....
        /*02e4*/ 	.word	0x00000960
        /*02e8*/ 	.word	0x000000ff
        /*02ec*/ 	.word	0x000380f8
        /*02f0*/ 	.short	0x0100
        /*02f2*/ 	.byte	0x09
	.zero		1


	//   ....[30]....
        /*02f4*/ 	.word	0x00000f70
        /*02f8*/ 	.word	0x000000ff
        /*02fc*/ 	.word	0x00038050
        /*0300*/ 	.short	0x010a
        /*0302*/ 	.byte	0x05
	.zero		1


	//   ....[31]....
        /*0304*/ 	.word	0x00001060
        /*0308*/ 	.word	0x000000ff
        /*030c*/ 	.word	0x00038000
        /*0310*/ 	.short	0x010a
        /*0312*/ 	.byte	0x3c
	.zero		1


	//   ....[32]....
        /*0314*/ 	.word	0x000010d0
        /*0318*/ 	.word	0x000000ff
        /*031c*/ 	.word	0xfffffff8
        /*0320*/ 	.short	0x010a
        /*0322*/ 	.byte	0x04
	.zero		1


	//   ....[33]....
        /*0324*/ 	.word	0x000030f0
        /*0328*/ 	.word	0x00000018
        /*032c*/ 	.word	0x00000000
        /*0330*/ 	.short	0x0101
        /*0332*/ 	.byte	0x12
	.zero		1


	//   ....[34]....
        /*0334*/ 	.word	0x00003130
        /*0338*/ 	.word	0x000000ff
        /*033c*/ 	.word	0x00038008
        /*0340*/ 	.short	0x010a
        /*0342*/ 	.byte	0x3c
	.zero		1


	//   ....[35]....
        /*0344*/ 	.word	0x000033b0
        /*0348*/ 	.word	0x000000ff
        /*034c*/ 	.word	0x00000000
        /*0350*/ 	.short	0x0101
        /*0352*/ 	.byte	0x04
	.zero		1


	//   ....[36]....
        /*0354*/ 	.word	0x00003510
        /*0358*/ 	.word	0x000000ff
        /*035c*/ 	.word	0x00038000
        /*0360*/ 	.short	0x010a
        /*0362*/ 	.byte	0x05
	.zero		1


	//   ....[37]....
        /*0364*/ 	.word	0x00004ba0
        /*0368*/ 	.word	0x000000ff
        /*036c*/ 	.word	0x00038000
        /*0370*/ 	.short	0x010a
        /*0372*/ 	.byte	0x05
	.zero		1


	//   ....[38]....
        /*0374*/ 	.word	0x000054d0
        /*0378*/ 	.word	0x000000ff
        /*037c*/ 	.word	0x00038000
        /*0380*/ 	.short	0x010a
        /*0382*/ 	.byte	0x05
	.zero		1


	//   ....[39]....
        /*0384*/ 	.word	0x000056d0
        /*0388*/ 	.word	0x000000ff
        /*038c*/ 	.word	0x00000000
        /*0390*/ 	.short	0x0101
        /*0392*/ 	.byte	0x05
	.zero		1


	//   ....[40]....
        /*0394*/ 	.word	0x00005780
        /*0398*/ 	.word	0x000000ff
        /*039c*/ 	.word	0x00000000
        /*03a0*/ 	.short	0x0101
        /*03a2*/ 	.byte	0x05
	.zero		1


	//   ....[41]....
        /*03a4*/ 	.word	0x00005930
        /*03a8*/ 	.word	0x000000ff
        /*03ac*/ 	.word	0x00038000
        /*03b0*/ 	.short	0x010a
        /*03b2*/ 	.byte	0x05
	.zero		1


	//   ....[42]....
        /*03b4*/ 	.word	0x00007840
        /*03b8*/ 	.word	0x000000ff
        /*03bc*/ 	.word	0x00038000
        /*03c0*/ 	.short	0x010a
        /*03c2*/ 	.byte	0x05
	.zero		1


	//   ....[43]....
        /*03c4*/ 	.word	0x00007d30
        /*03c8*/ 	.word	0x000000ff
        /*03cc*/ 	.word	0x00038000
        /*03d0*/ 	.short	0x010a
        /*03d2*/ 	.byte	0x05
	.zero		1


	//   ....[44]....
        /*03d4*/ 	.word	0x00007f30
        /*03d8*/ 	.word	0x000000ff
        /*03dc*/ 	.word	0x00000000
        /*03e0*/ 	.short	0x0101
        /*03e2*/ 	.byte	0x05
	.zero		1


	//   ....[45]....
        /*03e4*/ 	.word	0x00007fe0
        /*03e8*/ 	.word	0x000000ff
        /*03ec*/ 	.word	0x00000000
        /*03f0*/ 	.short	0x0101
        /*03f2*/ 	.byte	0x05
	.zero		1


	//   ....[46]....
        /*03f4*/ 	.word	0x00008980
        /*03f8*/ 	.word	0x000000ff
        /*03fc*/ 	.word	0x00000008
        /*0400*/ 	.short	0x010a
        /*0402*/ 	.byte	0x05
	.zero		1


	//   ....[47]....
        /*0404*/ 	.word	0x0000ae00
        /*0408*/ 	.word	0x00000000
        /*040c*/ 	.word	0x00038090
        /*0410*/ 	.short	0x0101
        /*0412*/ 	.byte	0x3c
	.zero		1


	//   ....[48]....
        /*0414*/ 	.word	0x0000afd0
        /*0418*/ 	.word	0x00000004
        /*041c*/ 	.word	0x00038060
        /*0420*/ 	.short	0x010a
        /*0422*/ 	.byte	0x3f
	.zero		1


	//   ....[49]....
        /*0424*/ 	.word	0x0000b350
        /*0428*/ 	.word	0x00000002
        /*042c*/ 	.word	0x00038028
        /*0430*/ 	.short	0x010a
        /*0432*/ 	.byte	0x3f
	.zero		1


	//   ....[50]....
        /*0434*/ 	.word	0x0000b6e0
        /*0438*/ 	.word	0x00000004
        /*043c*/ 	.word	0x00038060
        /*0440*/ 	.short	0x010a
        /*0442*/ 	.byte	0x3f
	.zero		1


	//   ....[51]....
        /*0444*/ 	.word	0x0000baa0
        /*0448*/ 	.word	0x00000003
        /*044c*/ 	.word	0x00038028
        /*0450*/ 	.short	0x010a
        /*0452*/ 	.byte	0x3f
	.zero		1


	//   ....[52]....
        /*0454*/ 	.word	0x0000bf00
        /*0458*/ 	.word	0x00000007
        /*045c*/ 	.word	0x00038028
        /*0460*/ 	.short	0x010a
        /*0462*/ 	.byte	0x3f
	.zero		1


	//   ....[53]....
        /*0464*/ 	.word	0x0000c2c0
        /*0468*/ 	.word	0x00000004
        /*046c*/ 	.word	0x00038028
        /*0470*/ 	.short	0x010a
        /*0472*/ 	.byte	0x3f
	.zero		1


	//   ....[54]....
        /*0474*/ 	.word	0x0000c670
        /*0478*/ 	.word	0x00000000
        /*047c*/ 	.word	0x00038050
        /*0480*/ 	.short	0x010a
        /*0482*/ 	.byte	0x3f
	.zero		1


	//   ....[55]....
        /*0484*/ 	.word	0x0000c6d0
        /*0488*/ 	.word	0x00000000
        /*048c*/ 	.word	0x00038000
        /*0490*/ 	.short	0x010a
        /*0492*/ 	.byte	0x3f
	.zero		1


	//   ....[56]....
        /*0494*/ 	.word	0x0000c740
        /*0498*/ 	.word	0x00000005
        /*049c*/ 	.word	0xfffffff8
        /*04a0*/ 	.short	0x010a
        /*04a2*/ 	.byte	0x3f
	.zero		1


	//   ....[57]....
        /*04a4*/ 	.word	0x0000c7a0
        /*04a8*/ 	.word	0x00000016
        /*04ac*/ 	.word	0x00038008
        /*04b0*/ 	.short	0x010a
        /*04b2*/ 	.byte	0x3f
	.zero		1


	//   ....[58]....
        /*04b4*/ 	.word	0x0000c800
        /*04b8*/ 	.word	0x00000012
        /*04bc*/ 	.word	0x00038000
        /*04c0*/ 	.short	0x010a
        /*04c2*/ 	.byte	0x3f
	.zero		1


	//   ....[59]....
        /*04c4*/ 	.word	0x0000c860
        /*04c8*/ 	.word	0x00000016
        /*04cc*/ 	.word	0x00038000
        /*04d0*/ 	.short	0x010a
        /*04d2*/ 	.byte	0x3f
	.zero		1


	//   ....[60]....
        /*04d4*/ 	.word	0x0000c8c0
        /*04d8*/ 	.word	0x00000012
        /*04dc*/ 	.word	0x00038000
        /*04e0*/ 	.short	0x010a
        /*04e2*/ 	.byte	0x3f
	.zero		1


	//   ....[61]....
        /*04e4*/ 	.word	0x0000c920
        /*04e8*/ 	.word	0x00000016
        /*04ec*/ 	.word	0x00038000
        /*04f0*/ 	.short	0x010a
        /*04f2*/ 	.byte	0x3f
	.zero		1


	//   ....[62]....
        /*04f4*/ 	.word	0x0000c990
        /*04f8*/ 	.word	0x00000005
        /*04fc*/ 	.word	0x00000008
        /*0500*/ 	.short	0x010a
        /*0502*/ 	.byte	0x3f
	.zero		1


	//   ....[63]....
        /*0504*/ 	.word	0x0000c9e0
        /*0508*/ 	.word	0x00000004
        /*050c*/ 	.word	0x00038060
        /*0510*/ 	.short	0x010a
        /*0512*/ 	.byte	0x3f
	.zero		1


	//   ....[64]....
        /*0514*/ 	.word	0x0000ca30
        /*0518*/ 	.word	0x00000002
        /*051c*/ 	.word	0x00038028
        /*0520*/ 	.short	0x010a
        /*0522*/ 	.byte	0x3f
	.zero		1


	//   ....[65]....
        /*0524*/ 	.word	0x0000ca80
        /*0528*/ 	.word	0x00000004
        /*052c*/ 	.word	0x00038060
        /*0530*/ 	.short	0x010a
        /*0532*/ 	.byte	0x3f
	.zero		1


	//   ....[66]....
        /*0534*/ 	.word	0x0000cad0
        /*0538*/ 	.word	0x00000003
        /*053c*/ 	.word	0x00038028
        /*0540*/ 	.short	0x010a
        /*0542*/ 	.byte	0x3f
	.zero		1


	//   ....[67]....
        /*0544*/ 	.word	0x0000cb20
        /*0548*/ 	.word	0x00000007
        /*054c*/ 	.word	0x00038028
        /*0550*/ 	.short	0x010a
        /*0552*/ 	.byte	0x3f
	.zero		1


	//   ....[68]....
        /*0554*/ 	.word	0x0000cb70
        /*0558*/ 	.word	0x00000004
        /*055c*/ 	.word	0x00038028
        /*0560*/ 	.short	0x010a
        /*0562*/ 	.byte	0x3f
	.zero		1


	//----- nvinfo : EIATTR_NUM_MBARRIERS
	.align		4
.L_38:
        /*0564*/ 	.byte	0x03, 0x38
        /*0566*/ 	.short	0x001e


	//----- nvinfo : EIATTR_EXIT_INSTR_OFFSETS
	.align		4
        /*0568*/ 	.byte	0x04, 0x1c
        /*056a*/ 	.short	(.L_40 - .L_39)


	//   ....[0]....
.L_39:
        /*056c*/ 	.word	0x00000a10


	//   ....[1]....
        /*0570*/ 	.word	0x0000ae10


	//   ....[2]....
        /*0574*/ 	.word	0x0000ae50


	//   ....[3]....
        /*0578*/ 	.word	0x0000be00


	//   ....[4]....
        /*057c*/ 	.word	0x0000c650


	//----- nvinfo : EIATTR_MAX_THREADS
	.align		4
.L_40:
        /*0580*/ 	.byte	0x04, 0x05
        /*0582*/ 	.short	(.L_42 - .L_41)
.L_41:
        /*0584*/ 	.word	0x00000180
        /*0588*/ 	.word	0x00000001
        /*058c*/ 	.word	0x00000001


	//----- nvinfo : EIATTR_CRS_STACK_SIZE
	.align		4
.L_42:
        /*0590*/ 	.byte	0x04, 0x1e
        /*0592*/ 	.short	(.L_44 - .L_43)
.L_43:
        /*0594*/ 	.word	0x00000000


	//----- nvinfo : EIATTR_CBANK_PARAM_SIZE
	.align		4
.L_44:
        /*0598*/ 	.byte	0x03, 0x19
        /*059a*/ 	.short	0x0870


	//----- nvinfo : EIATTR_PARAM_CBANK
	.align		4
        /*059c*/ 	.byte	0x04, 0x0a
        /*059e*/ 	.short	(.L_46 - .L_45)
	.align		4
.L_45:
        /*05a0*/ 	.word	index@(.nv.constant0._ZN7cutlass13device_kernelINS_4fmha6kernel28FmhaKernelTmaWarpSpecializedINS1_10collective30FmhaMainloopTmaWarpSpecializedINS_10bfloat16_tEffN4cute5tupleIJNS7_1CILi128EEENS9_ILi64EEENS9_ILi256EEEEEENS8_IJiNS9_ILi1EEENS8_IJiiEEEEEESG_SG_NS4_12CausalFusionEJEEENS4_15FmhaFwdEpilogueIS6_fNS8_IJSB_SC_SB_EEEEENS2_23IndividualTileSchedulerEJEEEEEvNT_6ParamsE)
        /*05a4*/ 	.short	0x0210
        /*05a6*/ 	.short	0x0870


	//----- nvinfo : EIATTR_SW_WAR
	.align		4
.L_46:
        /*05a8*/ 	.byte	0x04, 0x36
        /*05aa*/ 	.short	(.L_48 - .L_47)
.L_47:
        /*05ac*/ 	.word	0x00000008
.L_48:


//--------------------- .nv.callgraph             --------------------------
	.section	.nv.callgraph,"",@"SHT_CUDA_CALLGRAPH"
	.align	4
	.sectionentsize	8
	.align		4
        /*0000*/ 	.word	0x00000000
	.align		4
        /*0004*/ 	.word	0xffffffff
	.align		4
        /*0008*/ 	.word	index@(_ZN7cutlass13device_kernelINS_4fmha6kernel28FmhaKernelTmaWarpSpecializedINS1_10collective30FmhaMainloopTmaWarpSpecializedINS_10bfloat16_tEffN4cute5tupleIJNS7_1CILi128EEENS9_ILi64EEENS9_ILi256EEEEEENS8_IJiNS9_ILi1EEENS8_IJiiEEEEEESG_SG_NS4_12CausalFusionEJEEENS4_15FmhaFwdEpilogueIS6_fNS8_IJSB_SC_SB_EEEEENS2_23IndividualTileSchedulerEJEEEEEvNT_6ParamsE)
	.align		4
        /*000c*/ 	.word	index@(__assertfail)
	.align		4
        /*0010*/ 	.word	0x00000000
	.align		4
        /*0014*/ 	.word	0xfffffffe
	.align		4
        /*0018*/ 	.word	0x00000000
	.align		4
        /*001c*/ 	.word	0xfffffffd
	.align		4
        /*0020*/ 	.word	0x00000000
	.align		4
        /*0024*/ 	.word	0xfffffffc


//--------------------- .nv.constant4             --------------------------
	.section	.nv.constant4,"a",@progbits
	.align	8
	.align		8
.nv.constant4:
        /*0000*/ 	.dword	__assertfail
	.align		8
        /*0008*/ 	.dword	__unnamed_1
	.align		8
        /*0010*/ 	.dword	__unnamed_2
	.align		8
        /*0018*/ 	.dword	_ZN39_INTERNAL_7a77c554_4_k_cu_2128cc4c_37084cuda3std3__45__cpo5beginE
	.align		8
        /*0020*/ 	.dword	_ZN39_INTERNAL_7a77c554_4_k_cu_2128cc4c_37084cuda3std3__45__cpo3endE
	.align		8
        /*0028*/ 	.dword	_ZN39_INTERNAL_7a77c554_4_k_cu_2128cc4c_37084cuda3std3__45__cpo6cbeginE
	.align		8
        /*0030*/ 	.dword	_ZN39_INTERNAL_7a77c554_4_k_cu_2128cc4c_37084cuda3std3__45__cpo4cendE
	.align		8
        /*0038*/ 	.dword	_ZN39_INTERNAL_7a77c554_4_k_cu_2128cc4c_37084cuda3std3__441_GLOBAL__N__7a77c554_4_k_cu_2128cc4c_37086ignoreE
	.align		8
        /*0040*/ 	.dword	_ZN39_INTERNAL_7a77c554_4_k_cu_2128cc4c_37084cuda3std3__419piecewise_constructE
	.align		8
        /*0048*/ 	.dword	_ZN39_INTERNAL_7a77c554_4_k_cu_2128cc4c_37084cuda3std3__48in_placeE
	.align		8
        /*0050*/ 	.dword	_ZN39_INTERNAL_7a77c554_4_k_cu_2128cc4c_37084cuda3std6ranges3__45__cpo4swapE
	.align		8
        /*0058*/ 	.dword	_ZN39_INTERNAL_7a77c554_4_k_cu_2128cc4c_37084cuda3std6ranges3__45__cpo9iter_moveE
	.align		8
        /*0060*/ 	.dword	_ZN39_INTERNAL_7a77c554_4_k_cu_2128cc4c_37084cute7productE
	.align		8
        /*0068*/ 	.dword	_ZN39_INTERNAL_7a77c554_4_k_cu_2128cc4c_37084cute1_E
	.align		8
        /*0070*/ 	.dword	$str$24
	.align		8
        /*0078*/ 	.dword	$str$25


//--------------------- .text._ZN7cutlass13device_kernelINS_4fmha6kernel28FmhaKernelTmaWarpSpecializedINS1_10collective30FmhaMainloopTmaWarpSpecializedINS_10bfloat16_tEffN4cute5tupleIJNS7_1CILi128EEENS9_ILi64EEENS9_ILi256EEEEEENS8_IJiNS9_ILi1EEENS8_IJiiEEEEEESG_SG_NS4_12CausalFusionEJEEENS4_15FmhaFwdEpilogueIS6_fNS8_IJSB_SC_SB_EEEEENS2_23IndividualTileSchedulerEJEEEEEvNT_6ParamsE --------------------------
	.section	.text._ZN7cutlass13device_kernelINS_4fmha6kernel28FmhaKernelTmaWarpSpecializedINS1_10collective30FmhaMainloopTmaWarpSpecializedINS_10bfloat16_tEffN4cute5tupleIJNS7_1CILi128EEENS9_ILi64EEENS9_ILi256EEEEEENS8_IJiNS9_ILi1EEENS8_IJiiEEEEEESG_SG_NS4_12CausalFusionEJEEENS4_15FmhaFwdEpilogueIS6_fNS8_IJSB_SC_SB_EEEEENS2_23IndividualTileSchedulerEJEEEEEvNT_6ParamsE,"ax",@progbits
	.align	128
.text._ZN7cutlass13device_kernelINS_4fmha6kernel28FmhaKernelTmaWarpSpecializedINS1_10collective30FmhaMainloopTmaWarpSpecializedINS_10bfloat16_tEffN4cute5tupleIJNS7_1CILi128EEENS9_ILi64EEENS9_ILi256EEEEEENS8_IJiNS9_ILi1EEENS8_IJiiEEEEEESG_SG_NS4_12CausalFusionEJEEENS4_15FmhaFwdEpilogueIS6_fNS8_IJSB_SC_SB_EEEEENS2_23IndividualTileSchedulerEJEEEEEvNT_6ParamsE:
        .type           _ZN7cutlass13device_kernelINS_4fmha6kernel28FmhaKernelTmaWarpSpecializedINS1_10collective30FmhaMainloopTmaWarpSpecializedINS_10bfloat16_tEffN4cute5tupleIJNS7_1CILi128EEENS9_ILi64EEENS9_ILi256EEEEEENS8_IJiNS9_ILi1EEENS8_IJiiEEEEEESG_SG_NS4_12CausalFusionEJEEENS4_15FmhaFwdEpilogueIS6_fNS8_IJSB_SC_SB_EEEEENS2_23IndividualTileSchedulerEJEEEEEvNT_6ParamsE,@function
        .size           _ZN7cutlass13device_kernelINS_4fmha6kernel28FmhaKernelTmaWarpSpecializedINS1_10collective30FmhaMainloopTmaWarpSpecializedINS_10bfloat16_tEffN4cute5tupleIJNS7_1CILi128EEENS9_ILi64EEENS9_ILi256EEEEEENS8_IJiNS9_ILi1EEENS8_IJiiEEEEEESG_SG_NS4_12CausalFusionEJEEENS4_15FmhaFwdEpilogueIS6_fNS8_IJSB_SC_SB_EEEEENS2_23IndividualTileSchedulerEJEEEEEvNT_6ParamsE,(.L_x_131 - _ZN7cutlass13device_kernelINS_4fmha6kernel28FmhaKernelTmaWarpSpecializedINS1_10collective30FmhaMainloopTmaWarpSpecializedINS_10bfloat16_tEffN4cute5tupleIJNS7_1CILi128EEENS9_ILi64EEENS9_ILi256EEEEEENS8_IJiNS9_ILi1EEENS8_IJiiEEEEEESG_SG_NS4_12CausalFusionEJEEENS4_15FmhaFwdEpilogueIS6_fNS8_IJSB_SC_SB_EEEEENS2_23IndividualTileSchedulerEJEEEEEvNT_6ParamsE)
        .other          _ZN7cutlass13device_kernelINS_4fmha6kernel28FmhaKernelTmaWarpSpecializedINS1_10collective30FmhaMainloopTmaWarpSpecializedINS_10bfloat16_tEffN4cute5tupleIJNS7_1CILi128EEENS9_ILi64EEENS9_ILi256EEEEEENS8_IJiNS9_ILi1EEENS8_IJiiEEEEEESG_SG_NS4_12CausalFusionEJEEENS4_15FmhaFwdEpilogueIS6_fNS8_IJSB_SC_SB_EEEEENS2_23IndividualTileSchedulerEJEEEEEvNT_6ParamsE,@"STO_CUDA_ENTRY STV_DEFAULT"
_ZN7cutlass13device_kernelINS_4fmha6kernel28FmhaKernelTmaWarpSpecializedINS1_10collective30FmhaMainloopTmaWarpSpecializedINS_10bfloat16_tEffN4cute5tupleIJNS7_1CILi128EEENS9_ILi64EEENS9_ILi256EEEEEENS8_IJiNS9_ILi1EEENS8_IJiiEEEEEESG_SG_NS4_12CausalFusionEJEEENS4_15FmhaFwdEpilogueIS6_fNS8_IJSB_SC_SB_EEEEENS2_23IndividualTileSchedulerEJEEEEEvNT_6ParamsE:
[----:B------:R-:W1:Y:S01]  /*0000*/  LDC R1, c[0x0][0x28] ;  /* 0x00000a00ff017b82 */ /* 0x000e620000000800 */
[----:B------:R-:W2:Y:S01]  /*0010*/  S2R R0, SR_TID.X ;  /* 0x0000000000007919 */ /* 0x000ea20000002100 */
[----:B------:R-:W-:Y:S01]  /*0020*/  ELECT P1, URZ, PT ;  /* 0x00000000003f782f */ /* 0x000fe20003820000 */
[----:B------:R-:W-:Y:S01]  /*0030*/  BSSY B0, `(.L_x_0) ;  /* 0x0000017000007945 */ /* 0x000fe20003800000 */
[----:B--2---:R-:W-:-:S05]  /*0040*/  SHF.R.U32.HI R3, RZ, 0x5, R0 ;  /* 0x00000005ff037819 */ /* 0x004fca0000011600 */
[----:B------:R-:W2:Y:S02]  /*0050*/  SHFL.IDX PT, R2, R3, RZ, 0x1f ;  /* 0x00001fff03027589 */ /* 0x000ea400000e0000 */
[----:B--2---:R-:W-:Y:S02]  /*0060*/  R2UR UR4, R2 ;  /* 0x00000000020472ca */ /* 0x004fe400000e0000 */
[----:B------:R-:W-:-:S06]  /*0070*/  SHF.R.U32.HI R2, RZ, 0x7, R0 ;  /* 0x00000007ff027819 */ /* 0x000fcc0000011600 */
[----:B------:R-:W2:Y:S05]  /*0080*/  SHFL.IDX PT, R2, R2, RZ, 0x1f ;  /* 0x00001fff02027589 */ /* 0x000eaa00000e0000 */
[----:B------:R-:W-:Y:S02]  /*0090*/  USHF.R.S32.HI UR5, URZ, 0x1f, UR4 ;  /* 0x0000001f3f057899 */ /* 0x000fe40008011404 */
[----:B------:R-:W-:Y:S02]  /*00a0*/  ISETP.NE.OR P0, PT, RZ, UR4, !P1 ;  /* 0x00000004ff007c0c */ /* 0x000fe4000cf05670 */
[----:B------:R-:W-:-:S04]  /*00b0*/  ULEA.HI UR5, UR5, UR4, URZ, 0x2 ;  /* 0x0000000405057291 */ /* 0x000fc8000f8f103f */
[----:B------:R-:W-:-:S04]  /*00c0*/  ULOP3.LUT UR5, UR5, 0xfffffffc, URZ, 0xc0, !UPT ;  /* 0xfffffffc05057892 */ /* 0x000fc8000f8ec03f */
[----:B------:R-:W-:-:S03]  /*00d0*/  UIADD3 UR8, UR4, -UR5, URZ ;  /* 0x8000000504087290 */ /* 0x000fc6000fffe03f */
[----:B-1----:R-:W-:Y:S09]  /*00e0*/  @P0 BRA `(.L_x_1) ;  /* 0x00000000002c0947 */ /* 0x002ff20003800000 */
[----:B------:R-:W-:Y:S02]  /*00f0*/  ULDC.64 UR4, c[0x0][0x198] ;  /* 0x0000660000047ab9 */ /* 0x000fe40000000a00 */
[----:B------:R-:W-:Y:S02]  /*0100*/  UIADD3 UR6, UP0, UR4, 0xf0, URZ ;  /* 0x000000f004067890 */ /* 0x000fe4000ff1e03f */
[----:B------:R-:W-:Y:S02]  /*0110*/  UIADD3 UR10, UP1, UR4, 0x1f0, URZ ;  /* 0x000001f0040a7890 */ /* 0x000fe4000ff3e03f */
[----:B------:R-:W-:Y:S02]  /*0120*/  UIADD3 UR4, UP2, UR4, 0x2f0, URZ ;  /* 0x000002f004047890 */ /* 0x000fe4000ff5e03f */
[----:B------:R-:W-:Y:S02]  /*0130*/  UIADD3.X UR7, URZ, UR5, URZ, UP0, !UPT ;  /* 0x000000053f077290 */ /* 0x000fe400087fe43f */
[----:B------:R-:W-:-:S02]  /*0140*/  UIADD3.X UR11, URZ, UR5, URZ, UP1, !UPT ;  /* 0x000000053f0b7290 */ /* 0x000fc40008ffe43f */
[----:B------:R-:W-:-:S05]  /*0150*/  UIADD3.X UR5, URZ, UR5, URZ, UP2, !UPT ;  /* 0x000000053f057290 */ /* 0x000fca00097fe43f */
[----:B------:R1:W-:Y:S02]  /*0160*/  UTMACCTL.PF [UR6] ;  /* 0x00000000060079b9 */ /* 0x0003e40008040000 */
[----:B------:R1:W-:Y:S02]  /*0170*/  UTMACCTL.PF [UR10] ;  /* 0x000000000a0079b9 */ /* 0x0003e40008040000 */
[----:B------:R1:W-:Y:S02]  /*0180*/  UTMACCTL.PF [UR4] ;  /* 0x00000000040079b9 */ /* 0x0003e40008040000 */
[----:B-1----:R-:W-:Y:S01]  /*0190*/  NOP ;  /* 0x0000000000007918 */ /* 0x002fe20000000000 */
.L_x_1:
[----:B------:R-:W-:Y:S05]  /*01a0*/  BSYNC B0 ;  /* 0x0000000000007941 */ /* 0x000fea0003800000 */
.L_x_0:
[----:B------:R-:W1:Y:S01]  /*01b0*/  SHFL.IDX PT, R4, R3, RZ, 0x1f ;  /* 0x00001fff03047589 */ /* 0x000e6200000e0000 */
[----:B--2---:R-:W-:Y:S01]  /*01c0*/  R2UR UR4, R2 ;  /* 0x00000000020472ca */ /* 0x004fe200000e0000 */
[----:B------:R-:W-:-:S12]  /*01d0*/  UISETP.NE.AND UP0, UPT, UR8, 0x1, UPT ;  /* 0x000000010800788c */ /* 0x000fd8000bf05270 */
[----:B------:R-:W-:Y:S02]  /*01e0*/  UIADD3 UR10, UR4, -0x1, URZ ;  /* 0xffffffff040a7890 */ /* 0x000fe4000fffe03f */
[----:B------:R-:W-:Y:S01]  /*01f0*/  MOV R2, UR4 ;  /* 0x0000000400027c02 */ /* 0x000fe20008000f00 */
[----:B------:R-:W-:Y:S02]  /*0200*/  UISETP.EQ.AND UP0, UPT, UR4, URZ, !UP0 ;  /* 0x0000003f0400728c */ /* 0x000fe4000c702270 */
[----:B------:R-:W-:Y:S02]  /*0210*/  UISETP.GE.U32.AND UP1, UPT, UR10, 0x4, UPT ;  /* 0x000000040a00788c */ /* 0x000fe4000bf26070 */
[----:B------:R-:W-:Y:S01]  /*0220*/  USEL UR14, URZ, 0x1, !UP0 ;  /* 0x000000013f0e7887 */ /* 0x000fe2000c000000 */
[----:B-1----:R-:W-:-:S03]  /*0230*/  ISETP.NE.AND P0, PT, R4, RZ, PT ;  /* 0x000000ff0400720c */ /* 0x002fc60003f05270 */
[----:B------:R-:W-:-:S10]  /*0240*/  USEL UR14, UR14, 0x2, UP1 ;  /* 0x000000020e0e7887 */ /* 0x000fd40008800000 */
[----:B------:R-:W-:Y:S05]  /*0250*/  @P0 BRA `(.L_x_2) ;  /* 0x0000000000480947 */ /* 0x000fea0003800000 */
[----:B------:R-:W1:Y:S01]  /*0260*/  S2UR UR9, SR_CgaCtaId ;  /* 0x00000000000979c3 */ /* 0x000e620000008800 */
[----:B------:R-:W-:Y:S01]  /*0270*/  UMOV UR4, 0x400 ;  /* 0x0000040000047882 */ /* 0x000fe20000000000 */
[----:B------:R-:W-:Y:S01]  /*0280*/  UMOV UR5, 0x1 ;  /* 0x0000000100057882 */ /* 0x000fe20000000000 */
[----:B------:R-:W-:Y:S01]  /*0290*/  UMOV UR6, 0x80 ;  /* 0x0000008000067882 */ /* 0x000fe20000000000 */
[----:B------:R-:W-:Y:S01]  /*02a0*/  ELECT P0, URZ, PT ;  /* 0x00000000003f782f */ /* 0x000fe20003800000 */
[----:B------:R-:W-:-:S04]  /*02b0*/  UIADD3 UR6, -UR6, 0x100000, URZ ;  /* 0x0010000006067890 */ /* 0x000fc8000fffe13f */
[----:B------:R-:W-:Y:S02]  /*02c0*/  USHF.L.U32 UR7, UR6, 0xb, URZ ;  /* 0x0000000b06077899 */ /* 0x000fe4000800063f */
[----:B------:R-:W-:Y:S02]  /*02d0*/  USHF.L.U32 UR6, UR6, 0x1, URZ ;  /* 0x0000000106067899 */ /* 0x000fe4000800063f */
[----:B-1----:R-:W-:Y:S02]  /*02e0*/  ULEA UR9, UR9, UR4, 0x18 ;  /* 0x0000000409097291 */ /* 0x002fe4000f8ec03f */
[----:B------:R-:W-:-:S04]  /*02f0*/  UIADD3 UR4, -UR5, 0x100000, URZ ;  /* 0x0010000005047890 */ /* 0x000fc8000fffe13f */
[----:B------:R-:W-:Y:S02]  /*0300*/  USHF.L.U32 UR5, UR4, 0xb, URZ ;  /* 0x0000000b04057899 */ /* 0x000fe4000800063f */
[----:B------:R-:W-:Y:S01]  /*0310*/  USHF.L.U32 UR4, UR4, 0x1, URZ ;  /* 0x0000000104047899 */ /* 0x000fe2000800063f */
[----:B------:R-:W1:Y:S11]  /*0320*/  FENCE.VIEW.ASYNC.S ;  /* 0x00000000000073c6 */ /* 0x000e760000000000 */
[----:B-1----:R1:W2:Y:S01]  /*0330*/  SYNCS.EXCH.64 URZ, [UR9+0x38050], UR4 ;  /* 0x03805004093f75b2 */ /* 0x0022a20008000100 */
[----:B------:R1:W3:Y:S01]  /*0340*/  SYNCS.EXCH.64 URZ, [UR9+0x38060], UR6 ;  /* 0x03806006093f75b2 */ /* 0x0002e20008000100 */
[----:B------:R1:W4:Y:S01]  /*0350*/  SYNCS.EXCH.64 URZ, [UR9+0x38058], UR4 ;  /* 0x03805804093f75b2 */ /* 0x0003220008000100 */
[----:B------:R1:W1:Y:S01]  /*0360*/  SYNCS.EXCH.64 URZ, [UR9+0x38068], UR6 ;  /* 0x03806806093f75b2 */ /* 0x0002620008000100 */
[----:B------:R-:W-:Y:S01]  /*0370*/  NOP ;  /* 0x0000000000007918 */ /* 0x000fe20000000000 */
.L_x_2:
[----:B------:R-:W5:Y:S01]  /*0380*/  SHFL.IDX PT, R4, R3, RZ, 0x1f ;  /* 0x00001fff03047589 */ /* 0x000f6200000e0000 */
[----:B------:R-:W-:Y:S01]  /*0390*/  NOP ;  /* 0x0000000000007918 */ /* 0x000fe20000000000 */
[----:B-----5:R-:W-:-:S13]  /*03a0*/  ISETP.NE.AND P0, PT, R4, RZ, PT ;  /* 0x000000ff0400720c */ /* 0x020fda0003f05270 */
[----:B------:R-:W-:Y:S05]  /*03b0*/  @P0 BRA `(.L_x_3) ;  /* 0x0000000000600947 */ /* 0x000fea0003800000 */
[----:B-1----:R-:W1:Y:S01]  /*03c0*/  S2UR UR5, SR_CgaCtaId ;  /* 0x00000000000579c3 */ /* 0x002e620000008800 */
[----:B------:R-:W-:Y:S01]  /*03d0*/  UMOV UR4, 0x400 ;  /* 0x0000040000047882 */ /* 0x000fe20000000000 */
[----:B------:R-:W-:Y:S01]  /*03e0*/  UMOV UR6, 0x1 ;  /* 0x0000000100067882 */ /* 0x000fe20000000000 */
[----:B------:R-:W-:Y:S01]  /*03f0*/  UMOV UR11, 0x100 ;  /* 0x00000100000b7882 */ /* 0x000fe20000000000 */
[----:B------:R-:W-:-:S04]  /*0400*/  UIADD3 UR6, -UR6, 0x100000, URZ ;  /* 0x0010000006067890 */ /* 0x000fc8000fffe13f */
[----:B------:R-:W-:Y:S02]  /*0410*/  USHF.L.U32 UR7, UR6, 0xb, URZ ;  /* 0x0000000b06077899 */ /* 0x000fe4000800063f */
[----:B------:R-:W-:Y:S01]  /*0420*/  USHF.L.U32 UR6, UR6, 0x1, URZ ;  /* 0x0000000106067899 */ /* 0x000fe2000800063f */
[----:B------:R-:W-:Y:S01]  /*0430*/  ELECT P0, URZ, PT ;  /* 0x00000000003f782f */ /* 0x000fe20003800000 */
[----:B-1----:R-:W-:Y:S02]  /*0440*/  ULEA UR9, UR5, UR4, 0x18 ;  /* 0x0000000405097291 */ /* 0x002fe4000f8ec03f */
[----:B------:R-:W-:-:S04]  /*0450*/  UIADD3 UR4, -UR11, 0x100000, URZ ;  /* 0x001000000b047890 */ /* 0x000fc8000fffe13f */
[----:B------:R-:W-:Y:S02]  /*0460*/  USHF.L.U32 UR5, UR4, 0xb, URZ ;  /* 0x0000000b04057899 */ /* 0x000fe4000800063f */
[----:B------:R-:W-:Y:S01]  /*0470*/  USHF.L.U32 UR4, UR4, 0x1, URZ ;  /* 0x0000000104047899 */ /* 0x000fe2000800063f */
[----:B------:R-:W1:Y:S03]  /*0480*/  FENCE.VIEW.ASYNC.S ;  /* 0x00000000000073c6 */ /* 0x000e660000000000 */
[----:B-1----:R1:W1:Y:S08]  /*0490*/  SYNCS.EXCH.64 URZ, [UR9+0x38000], UR6 ;  /* 0x03800006093f75b2 */ /* 0x0022700008000100 */
[----:B------:R1:W1:Y:S01]  /*04a0*/  SYNCS.EXCH.64 URZ, [UR9+0x38028], UR4 ;  /* 0x03802804093f75b2 */ /* 0x0002620008000100 */
        /* <DEDUP_REMOVED lines=8> */
[----:B------:R-:W-:Y:S01]  /*0530*/  NOP ;  /* 0x0000000000007918 */ /* 0x000fe20000000000 */
.L_x_3:
        /* <DEDUP_REMOVED lines=21> */
[----:B------:R-:W-:Y:S01]  /*0690*/  NOP ;  /* 0x0000000000007918 */ /* 0x000fe20000000000 */
.L_x_4:
[----:B------:R-:W5:Y:S01]  /*06a0*/  SHFL.IDX PT, R4, R3, RZ, 0x1f ;  /* 0x00001fff03047589 */ /* 0x000f6200000e0000 */
[----:B------:R-:W-:Y:S01]  /*06b0*/  ELECT P0, URZ, PT ;  /* 0x00000000003f782f */ /* 0x000fe20003800000 */
[----:B------:R-:W-:Y:S01]  /*06c0*/  NOP ;  /* 0x0000000000007918 */ /* 0x000fe20000000000 */
[----:B-1----:R-:W-:Y:S02]  /*06d0*/  UMOV UR4, 0x80 ;  /* 0x0000008000047882 */ /* 0x002fe40000000000 */
[C---:B-----5:R-:W-:Y:S02]  /*06e0*/  ISETP.NE.OR P0, PT, R4.reuse, RZ, !P0 ;  /* 0x000000ff0400720c */ /* 0x060fe40004705670 */
[----:B------:R-:W-:-:S11]  /*06f0*/  ISETP.NE.AND P2, PT, R4, RZ, PT ;  /* 0x000000ff0400720c */ /* 0x000fd60003f45270 */
[----:B------:R-:W-:Y:S01]  /*0700*/  VOTEU.ALL UP0, P0 ;  /* 0x00000000003f7886 */ /* 0x000fe20000000000 */
[----:B------:R-:W-:Y:S01]  /*0710*/  VOTEU.ALL UP2, P0 ;  /* 0x00000000003f7886 */ /* 0x000fe20000040000 */
[----:B------:R-:W-:Y:S01]  /*0720*/  VOTEU.ALL UP3, P0 ;  /* 0x00000000003f7886 */ /* 0x000fe20000060000 */
[----:B------:R-:W-:Y:S02]  /*0730*/  VOTEU.ALL UP4, P0 ;  /* 0x00000000003f7886 */ /* 0x000fe40000080000 */
[----:B------:R-:W1:Y:S01]  /*0740*/  @!UP0 S2UR UR7, SR_CgaCtaId ;  /* 0x00000000000789c3 */ /* 0x000e620000008800 */
[----:B------:R-:W-:Y:S01]  /*0750*/  @!UP0 UMOV UR6, 0x400 ;  /* 0x0000040000068882 */ /* 0x000fe20000000000 */
[----:B------:R-:W-:-:S04]  /*0760*/  @!UP0 UIADD3 UR4, -UR4, 0x100000, URZ ;  /* 0x0010000004048890 */ /* 0x000fc8000fffe13f */
[----:B------:R-:W-:Y:S02]  /*0770*/  @!UP0 USHF.L.U32 UR5, UR4, 0xb, URZ ;  /* 0x0000000b04058899 */ /* 0x000fe4000800063f */
[----:B------:R-:W-:Y:S02]  /*0780*/  @!UP0 USHF.L.U32 UR4, UR4, 0x1, URZ ;  /* 0x0000000104048899 */ /* 0x000fe4000800063f */
[----:B-1----:R-:W-:Y:S01]  /*0790*/  @!UP0 ULEA UR6, UR7, UR6, 0x18 ;  /* 0x0000000607068291 */ /* 0x002fe2000f8ec03f */
[----:B------:R-:W-:Y:S01]  /*07a0*/  VOTEU.ALL UP0, P0 ;  /* 0x00000000003f7886 */ /* 0x000fe20000000000 */
[----:B------:R-:W1:Y:S10]  /*07b0*/  FENCE.VIEW.ASYNC.S ;  /* 0x00000000000073c6 */ /* 0x000e740000000000 */
[----:B-1----:R1:W1:Y:S01]  /*07c0*/  @!UP0 SYNCS.EXCH.64 URZ, [UR6+0x38090], UR4 ;  /* 0x03809004063f85b2 */ /* 0x0022620008000100 */
[----:B------:R1:W1:Y:S01]  /*07d0*/  @!UP2 SYNCS.EXCH.64 URZ, [UR6+0x38098], UR4 ;  /* 0x03809804063fa5b2 */ /* 0x0002620008000100 */
[----:B------:R1:W1:Y:S01]  /*07e0*/  @!UP3 SYNCS.EXCH.64 URZ, [UR6+0x380a0], UR4 ;  /* 0x0380a004063fb5b2 */ /* 0x0002620008000100 */
[----:B------:R1:W1:Y:S01]  /*07f0*/  @!UP4 SYNCS.EXCH.64 URZ, [UR6+0x380a8], UR4 ;  /* 0x0380a804063fc5b2 */ /* 0x0002620008000100 */
[----:B------:R-:W-:Y:S01]  /*0800*/  NOP ;  /* 0x0000000000007918 */ /* 0x000fe20000000000 */
[----:B------:R-:W-:Y:S05]  /*0810*/  @P2 BRA `(.L_x_5) ;  /* 0x0000000000582947 */ /* 0x000fea0003800000 */
[----:B-1----:R-:W1:Y:S01]  /*0820*/  S2UR UR5, SR_CgaCtaId ;  /* 0x00000000000579c3 */ /* 0x002e620000008800 */
[----:B------:R-:W-:Y:S01]  /*0830*/  UMOV UR4, 0x400 ;  /* 0x0000040000047882 */ /* 0x000fe20000000000 */
[----:B------:R-:W-:Y:S01]  /*0840*/  UMOV UR6, 0x20 ;  /* 0x0000002000067882 */ /* 0x000fe20000000000 */
[----:B------:R-:W-:Y:S01]  /*0850*/  UMOV UR7, 0x80 ;  /* 0x0000008000077882 */ /* 0x000fe20000000000 */
[----:B------:R-:W-:Y:S01]  /*0860*/  ELECT P0, URZ, PT ;  /* 0x00000000003f782f */ /* 0x000fe20003800000 */
[----:B-1----:R-:W-:Y:S02]  /*0870*/  ULEA UR9, UR5, UR4, 0x18 ;  /* 0x0000000405097291 */ /* 0x002fe4000f8ec03f */
[----:B------:R-:W-:-:S04]  /*0880*/  UIADD3 UR4, -UR6, 0x100000, URZ ;  /* 0x0010000006047890 */ /* 0x000fc8000fffe13f */
[----:B------:R-:W-:Y:S02]  /*0890*/  USHF.L.U32 UR5, UR4, 0xb, URZ ;  /* 0x0000000b04057899 */ /* 0x000fe4000800063f */
[----:B------:R-:W-:Y:S02]  /*08a0*/  USHF.L.U32 UR4, UR4, 0x1, URZ ;  /* 0x0000000104047899 */ /* 0x000fe4000800063f */
        /* <DEDUP_REMOVED lines=13> */
.L_x_5:
[----:B-1----:R-:W-:Y:S01]  /*0980*/  R2UR UR4, R2 ;  /* 0x00000000020472ca */ /* 0x002fe200000e0000 */
[----:B------:R-:W-:Y:S01]  /*0990*/  NOP ;  /* 0x0000000000007918 */ /* 0x000fe20000000000 */
[----:B------:R-:W-:Y:S01]  /*09a0*/  MOV R3, UR8 ;  /* 0x0000000800037c02 */ /* 0x000fe20008000f00 */
[----:B--234-:R-:W-:Y:S03]  /*09b0*/  BAR.SYNC.DEFER_BLOCKING 0x0 ;  /* 0x0000000000007b1d */ /* 0x01cfe60000010000 */
[----:B------:R-:W-:-:S07]  /*09c0*/  ISETP.EQ.AND P2, PT, R3, 0x1, P1 ;  /* 0x000000010300780c */ /* 0x000fce0000f42270 */
[----:B------:R-:W-:-:S13]  /*09d0*/  ISETP.NE.AND P0, PT, RZ, UR4, PT ;  /* 0x00000004ff007c0c */ /* 0x000fda000bf05270 */
[----:B------:R-:W-:Y:S05]  /*09e0*/  @!P0 BRA `(.L_x_6) ;  /* 0x000000a4000c8947 */ /* 0x000fea0003800000 */
[----:B------:R-:W-:-:S06]  /*09f0*/  UISETP.GT.U32.AND UP0, UPT, UR10, 0x3, UPT ;  /* 0x000000030a00788c */ /* 0x000fcc000bf04070 */
[----:B------:R-:W-:-:S13]  /*0a00*/  PLOP3.LUT P0, PT, PT, PT, UP0, 0x80, 0x0 ;  /* 0x000000000000781c */ /* 0x000fda0003f0f008 */
[----:B------:R-:W-:Y:S05]  /*0a10*/  @P0 EXIT ;  /* 0x000000000000094d */ /* 0x000fea0003800000 */
.L_x_7:
[----:B------:R-:W-:-:S08]  /*0a20*/  NOP ;  /* 0x0000000000007918 */ /* 0x000fd00000000000 */
[----:B------:R-:W1:Y:S02]  /*0a30*/  USETMAXREG.TRY_ALLOC.CTAPOOL UP0, 0xf0 ;  /* 0x000000f0000079c8 */ /* 0x000e640008000600 */
[----:B-1----:R-:W-:-:S13]  /*0a40*/  PLOP3.LUT P0, PT, PT, PT, UP0, 0x80, 0x0 ;  /* 0x000000000000781c */ /* 0x002fda0003f0f008 */
[----:B------:R-:W-:Y:S05]  /*0a50*/  @!P0 BRA `(.L_x_7) ;  /* 0xfffffffc00f08947 */ /* 0x000fea000383ffff */
[----:B------:R-:W-:Y:S01]  /*0a60*/  R2UR UR4, R2 ;  /* 0x00000000020472ca */ /* 0x000fe200000e0000 */
[----:B------:R-:W1:Y:S01]  /*0a70*/  S2UR UR5, SR_CTAID.X ;  /* 0x00000000000579c3 */ /* 0x000e620000002500 */
[----:B------:R-:W-:-:S11]  /*0a80*/  UMOV UR11, URZ ;  /* 0x0000003f000b7c82 */ /* 0x000fd60008000000 */
[----:B------:R-:W-:-:S03]  /*0a90*/  UISETP.NE.AND UP0, UPT, UR4, 0x1, UPT ;  /* 0x000000010400788c */ /* 0x000fc6000bf05270 */
[----:B------:R-:W-:-:S03]  /*0aa0*/  UMOV UR4, URZ ;  /* 0x0000003f00047c82 */ /* 0x000fc60008000000 */
[----:B------:R-:W-:-:S13]  /*0ab0*/  PLOP3.LUT P0, PT, PT, PT, UP0, 0x80, 0x0 ;  /* 0x000000000000781c */ /* 0x000fda0003f0f008 */
[----:B-1----:R-:W-:Y:S05]  /*0ac0*/  @!P0 BRA `(.L_x_8) ;  /* 0x0000000000488947 */ /* 0x002fea0003800000 */
[----:B------:R-:W-:Y:S01]  /*0ad0*/  R2UR UR6, R2 ;  /* 0x00000000020672ca */ /* 0x000fe200000e0000 */
[----:B------:R-:W-:-:S12]  /*0ae0*/  UMOV UR11, 0x1 ;  /* 0x00000001000b7882 */ /* 0x000fd80000000000 */
[----:B------:R-:W-:-:S06]  /*0af0*/  UISETP.NE.AND UP0, UPT, UR6, 0x2, UPT ;  /* 0x000000020600788c */ /* 0x000fcc000bf05270 */
[----:B------:R-:W-:-:S13]  /*0b00*/  PLOP3.LUT P1, PT, PT, PT, UP0, 0x80, 0x0 ;  /* 0x000000000000781c */ /* 0x000fda0003f2f008 */
[----:B------:R-:W-:Y:S05]  /*0b10*/  @!P1 BRA `(.L_x_8) ;  /* 0x0000000000349947 */ /* 0x000fea0003800000 */
[----:B------:R-:W-:-:S13]  /*0b20*/  R2UR UR4, R2 ;  /* 0x00000000020472ca */ /* 0x000fda00000e0000 */
[----:B------:R-:W-:-:S06]  /*0b30*/  UISETP.NE.AND UP0, UPT, UR4, 0x3, UPT ;  /* 0x000000030400788c */ /* 0x000fcc000bf05270 */
[----:B------:R-:W-:-:S13]  /*0b40*/  PLOP3.LUT P1, PT, PT, PT, UP0, 0x80, 0x0 ;  /* 0x000000000000781c */ /* 0x000fda0003f2f008 */
[----:B------:R-:W-:Y:S05]  /*0b50*/  @!P1 BRA `(.L_x_9) ;  /* 0x00000000001c9947 */ /* 0x000fea0003800000 */
[----:B------:R-:W-:-:S13]  /*0b60*/  R2UR UR4, R2 ;  /* 0x00000000020472ca */ /* 0x000fda00000e0000 */
[----:B------:R-:W-:-:S11]  /*0b70*/  UISETP.NE.AND UP0, UPT, UR4, 0x4, UPT ;  /* 0x000000040400788c */ /* 0x000fd6000bf05270 */
[----:B------:R-:W-:Y:S01]  /*0b80*/  @!UP0 UMOV UR4, 0x1 ;  /* 0x0000000100048882 */ /* 0x000fe20000000000 */
[----:B------:R-:W-:Y:S01]  /*0b90*/  @!UP0 UMOV UR11, 0x1 ;  /* 0x00000001000b8882 */ /* 0x000fe20000000000 */
[----:B------:R-:W-:Y:S01]  /*0ba0*/  @UP0 UMOV UR4, URZ ;  /* 0x0000003f00040c82 */ /* 0x000fe20008000000 */
[----:B------:R-:W-:Y:S01]  /*0bb0*/  @UP0 UMOV UR11, URZ ;  /* 0x0000003f000b0c82 */ /* 0x000fe20008000000 */
[----:B------:R-:W-:Y:S05]  /*0bc0*/  BRA `(.L_x_8) ;  /* 0x0000000000087947 */ /* 0x000fea0003800000 */
.L_x_9:
[----:B------:R-:W-:Y:S01]  /*0bd0*/  UMOV UR4, 0x1 ;  /* 0x0000000100047882 */ /* 0x000fe20000000000 */
[----:B------:R-:W-:-:S05]  /*0be0*/  UMOV UR11, URZ ;  /* 0x0000003f000b7c82 */ /* 0x000fca0008000000 */
.L_x_8:
[----:B------:R-:W-:Y:S05]  /*0bf0*/  @!P0 BRA `(.L_x_10) ;  /* 0x0000000000588947 */ /* 0x000fea0003800000 */
[----:B------:R-:W-:-:S13]  /*0c00*/  R2UR UR6, R2 ;  /* 0x00000000020672ca */ /* 0x000fda00000e0000 */
[----:B------:R-:W-:-:S06]  /*0c10*/  UISETP.NE.AND UP0, UPT, UR6, 0x2, UPT ;  /* 0x000000020600788c */ /* 0x000fcc000bf05270 */
[----:B------:R-:W-:-:S13]  /*0c20*/  PLOP3.LUT P0, PT, PT, PT, UP0, 0x80, 0x0 ;  /* 0x000000000000781c */ /* 0x000fda0003f0f008 */
[----:B------:R-:W-:Y:S05]  /*0c30*/  @!P0 BRA `(.L_x_11) ;  /* 0x00000000003c8947 */ /* 0x000fea0003800000 */
[----:B------:R-:W-:-:S13]  /*0c40*/  R2UR UR6, R2 ;  /* 0x00000000020672ca */ /* 0x000fda00000e0000 */
[----:B------:R-:W-:-:S06]  /*0c50*/  UISETP.NE.AND UP0, UPT, UR6, 0x3, UPT ;  /* 0x000000030600788c */ /* 0x000fcc000bf05270 */
[----:B------:R-:W-:-:S13]  /*0c60*/  PLOP3.LUT P0, PT, PT, PT, UP0, 0x80, 0x0 ;  /* 0x000000000000781c */ /* 0x000fda0003f0f008 */
[----:B------:R-:W-:Y:S05]  /*0c70*/  @!P0 BRA `(.L_x_12) ;  /* 0x0000000000208947 */ /* 0x000fea0003800000 */
[----:B------:R-:W-:Y:S02]  /*0c80*/  R2UR UR6, R2 ;  /* 0x00000000020672ca */ /* 0x000fe400000e0000 */
[----:B------:R-:W-:-:S11]  /*0c90*/  MOV R16, UR5 ;  /* 0x0000000500107c02 */ /* 0x000fd60008000f00 */
[----:B------:R-:W-:-:S06]  /*0ca0*/  UISETP.NE.AND UP0, UPT, UR6, 0x4, UPT ;  /* 0x000000040600788c */ /* 0x000fcc000bf05270 */
[----:B------:R-:W-:-:S13]  /*0cb0*/  PLOP3.LUT P0, PT, PT, PT, UP0, 0x80, 0x0 ;  /* 0x000000000000781c */ /* 0x000fda0003f0f008 */
[----:B------:R-:W-:Y:S05]  /*0cc0*/  @P0 BRA `(.L_x_13) ;  /* 0x00000000002c0947 */ /* 0x000fea0003800000 */
[----:B------:R-:W-:-:S06]  /*0cd0*/  ULEA UR6, UR5, 0x3, 0x1 ;  /* 0x0000000305067891 */ /* 0x000fcc000f8e083f */
[----:B------:R-:W-:Y:S01]  /*0ce0*/  MOV R16, UR6 ;  /* 0x0000000600107c02 */ /* 0x000fe20008000f00 */
[----:B------:R-:W-:Y:S06]  /*0cf0*/  BRA `(.L_x_13) ;  /* 0x0000000000207947 */ /* 0x000fec0003800000 */
.L_x_12:
[----:B------:R-:W-:-:S06]  /*0d00*/  ULEA UR6, UR5, 0x2, 0x1 ;  /* 0x0000000205067891 */ /* 0x000fcc000f8e083f */
[----:B------:R-:W-:Y:S01]  /*0d10*/  MOV R16, UR6 ;  /* 0x0000000600107c02 */ /* 0x000fe20008000f00 */
[----:B------:R-:W-:Y:S06]  /*0d20*/  BRA `(.L_x_13) ;  /* 0x0000000000147947 */ /* 0x000fec0003800000 */
.L_x_11:
[----:B------:R-:W-:-:S06]  /*0d30*/  ULEA UR6, UR5, 0x1, 0x1 ;  /* 0x0000000105067891 */ /* 0x000fcc000f8e083f */
[----:B------:R-:W-:Y:S01]  /*0d40*/  MOV R16, UR6 ;  /* 0x0000000600107c02 */ /* 0x000fe20008000f00 */
[----:B------:R-:W-:Y:S06]  /*0d50*/  BRA `(.L_x_13) ;  /* 0x0000000000087947 */ /* 0x000fec0003800000 */
.L_x_10:
[----:B------:R-:W-:-:S06]  /*0d60*/  USHF.L.U32 UR6, UR5, 0x1, URZ ;  /* 0x0000000105067899 */ /* 0x000fcc000800063f */
[----:B------:R-:W-:-:S07]  /*0d70*/  MOV R16, UR6 ;  /* 0x0000000600107c02 */ /* 0x000fce0008000f00 */
.L_x_13:
[----:B------:R-:W1:Y:S01]  /*0d80*/  LDC R3, c[0x0][0x28c] ;  /* 0x0000a300ff037b82 */ /* 0x000e620000000800 */
[----:B------:R-:W-:Y:S02]  /*0d90*/  ULOP3.LUT UR6, UR14, 0x1, URZ, 0xfc, !UPT ;  /* 0x000000010e067892 */ /* 0x000fe4000f8efc3f */
[----:B------:R-:W-:Y:S02]  /*0da0*/  ULEA UR5, UR5, 0xbf, 0x7 ;  /* 0x000000bf05057891 */ /* 0x000fe4000f8e383f */
[----:B------:R-:W-:Y:S02]  /*0db0*/  UISETP.NE.AND UP0, UPT, UR6, 0x3, UPT ;  /* 0x000000030600788c */ /* 0x000fe4000bf05270 */
[----:B------:R-:W-:-:S04]  /*0dc0*/  USHF.R.U32.HI UR5, URZ, 0x6, UR5 ;  /* 0x000000063f057899 */ /* 0x000fc80008011605 */
[----:B------:R-:W-:Y:S02]  /*0dd0*/  PLOP3.LUT P0, PT, PT, PT, UP0, 0x80, 0x0 ;  /* 0x000000000000781c */ /* 0x000fe40003f0f008 */
[----:B-1----:R-:W-:-:S04]  /*0de0*/  IADD3 R3, R3, 0x3f, RZ ;  /* 0x0000003f03037810 */ /* 0x002fc80007ffe0ff */
[----:B------:R-:W-:-:S04]  /*0df0*/  SHF.R.S32.HI R4, RZ, 0x1f, R3 ;  /* 0x0000001fff047819 */ /* 0x000fc80000011403 */
[----:B------:R-:W-:-:S04]  /*0e00*/  LEA.HI R4, R4, R3, RZ, 0x6 ;  /* 0x0000000304047211 */ /* 0x000fc800078f30ff */
[----:B------:R-:W-:-:S04]  /*0e10*/  SHF.R.S32.HI R4, RZ, 0x6, R4 ;  /* 0x00000006ff047819 */ /* 0x000fc80000011404 */
[----:B------:R-:W-:Y:S01]  /*0e20*/  VIMNMX R19, R4, UR5, PT ;  /* 0x0000000504137c48 */ /* 0x000fe2000bfe0100 */
[----:B------:R-:W-:Y:S06]  /*0e30*/  @!P0 BRA `(.L_x_14) ;  /* 0x0000000000048947 */ /* 0x000fec0003800000 */
[----:B------:R-:W-:Y:S01]  /*0e40*/  BPT.TRAP 0x1 ;  /* 0x000000040000795c */ /* 0x000fe20000300000 */
.L_x_14:
[----:B------:R-:W1:Y:S01]  /*0e50*/  S2UR UR5, SR_CgaCtaId ;  /* 0x00000000000579c3 */ /* 0x000e620000008800 */
[----:B------:R-:W-:Y:S01]  /*0e60*/  UMOV UR60, 0x400 ;  /* 0x00000400003c7882 */ /* 0x000fe20000000000 */
[----:B------:R-:W-:Y:S02]  /*0e70*/  MOV R7, UR4 ;  /* 0x0000000400077c02 */ /* 0x000fe40008000f00 */
[----:B------:R-:W-:Y:S02]  /*0e80*/  SHF.R.S32.HI R3, RZ, 0x1f, R0 ;  /* 0x0000001fff037819 */ /* 0x000fe40000011400 */
[----:B------:R-:W-:Y:S02]  /*0e90*/  SHF.L.U32 R7, R7, 0x1f, RZ ;  /* 0x0000001f07077819 */ /* 0x000fe400000006ff */
[----:B------:R-:W-:Y:S02]  /*0ea0*/  LEA.HI R3, R3, R0, RZ, 0x7 ;  /* 0x0000000003037211 */ /* 0x000fe400078f38ff */
[----:B------:R-:W-:-:S02]  /*0eb0*/  R2UR UR6, R16 ;  /* 0x00000000100672ca */ /* 0x000fc400000e0000 */
[----:B------:R-:W-:-:S04]  /*0ec0*/  LOP3.LUT R3, R3, 0xffffff80, RZ, 0xc0, !PT ;  /* 0xffffff8003037812 */ /* 0x000fc800078ec0ff */
[----:B------:R-:W-:-:S04]  /*0ed0*/  IADD3 R3, -R3, R0, RZ ;  /* 0x0000000003037210 */ /* 0x000fc80007ffe1ff */
[----:B------:R-:W-:Y:S01]  /*0ee0*/  SHF.R.S32.HI R0, RZ, 0x1f, R3 ;  /* 0x0000001fff007819 */ /* 0x000fe20000011403 */
[----:B-1----:R-:W-:-:S03]  /*0ef0*/  ULEA UR60, UR5, UR60, 0x18 ;  /* 0x0000003c053c7291 */ /* 0x002fc6000f8ec03f */
[CC--:B------:R-:W-:Y:S02]  /*0f00*/  LEA.HI R4, R0.reuse, R3.reuse, RZ, 0x2 ;  /* 0x0000000300047211 */ /* 0x0c0fe400078f10ff */
[----:B------:R-:W-:Y:S01]  /*0f10*/  LEA.HI R0, R0, R3, RZ, 0x5 ;  /* 0x0000000300007211 */ /* 0x000fe200078f28ff */
[----:B------:R-:W-:Y:S01]  /*0f20*/  ULEA UR5, UR11, UR60, 0x3 ;  /* 0x0000003c0b057291 */ /* 0x000fe2000f8e183f */
[--C-:B------:R-:W-:Y:S02]  /*0f30*/  SHF.R.S32.HI R5, RZ, 0x2, R4.reuse ;  /* 0x00000002ff057819 */ /* 0x100fe40000011404 */
[----:B------:R-:W-:Y:S02]  /*0f40*/  SHF.R.S32.HI R6, RZ, 0x1f, R4 ;  /* 0x0000001fff067819 */ /* 0x000fe40000011404 */
[----:B------:R-:W-:Y:S02]  /*0f50*/  LOP3.LUT R4, R4, 0x7ffffffc, RZ, 0xc0, !PT ;  /* 0x7ffffffc04047812 */ /* 0x000fe400078ec0ff */
[----:B------:R-:W-:-:S02]  /*0f60*/  LEA.HI R6, R6, R5, RZ, 0x3 ;  /* 0x0000000506067211 */ /* 0x000fc400078f18ff */
[----:B------:R-:W1:Y:S01]  /*0f70*/  SYNCS.PHASECHK.TRANS64.TRYWAIT P1, [UR5+0x38050], R7 ;  /* 0x03805007ff0075a7 */ /* 0x000e620008020145 */
[----:B------:R-:W-:Y:S02]  /*0f80*/  IADD3 R4, R3, -R4, RZ ;  /* 0x8000000403047210 */ /* 0x000fe40007ffe0ff */
[----:B------:R-:W-:-:S04]  /*0f90*/  LOP3.LUT R6, R6, 0xfffffff8, RZ, 0xc0, !PT ;  /* 0xfffffff806067812 */ /* 0x000fc800078ec0ff */
[----:B------:R-:W-:Y:S02]  /*0fa0*/  IADD3 R6, R5, -R6, RZ ;  /* 0x8000000605067210 */ /* 0x000fe40007ffe0ff */
[----:B------:R-:W-:-:S04]  /*0fb0*/  SHF.R.S32.HI R5, RZ, 0x5, R0 ;  /* 0x00000005ff057819 */ /* 0x000fc80000011400 */
[----:B------:R-:W-:Y:S02]  /*0fc0*/  LEA R3, R5, R6, 0x4 ;  /* 0x0000000605037211 */ /* 0x000fe400078e20ff */
[----:B------:R-:W-:Y:S01]  /*0fd0*/  MOV R6, UR6 ;  /* 0x0000000600067c02 */ /* 0x000fe20008000f00 */
[----:B-1----:R-:W-:Y:S06]  /*0fe0*/  @!P1 BRA `(.L_x_15) ;  /* 0x000000b4009c9947 */ /* 0x002fec0003800000 */
.L_x_113:
[----:B------:R-:W-:Y:S02]  /*0ff0*/  SHF.L.U32 R17, R4, 0x1, RZ ;  /* 0x0000000104117819 */ /* 0x000fe400000006ff */
[----:B------:R-:W-:Y:S01]  /*1000*/  LEA R3, R6, R3, 0x6 ;  /* 0x0000000306037211 */ /* 0x000fe200078e30ff */
[----:B------:R-:W-:Y:S06]  /*1010*/  @!P0 BRA `(.L_x_16) ;  /* 0x0000000000048947 */ /* 0x000fec0003800000 */
[----:B------:R-:W-:Y:S01]  /*1020*/  BPT.TRAP 0x1 ;  /* 0x000000040000795c */ /* 0x000fe20000300000 */
.L_x_16:
[----:B------:R-:W-:Y:S01]  /*1030*/  SHF.L.U32 R21, RZ, 0x1f, RZ ;  /* 0x0000001fff157819 */ /* 0x000fe200000006ff */
[----:B------:R-:W-:Y:S01]  /*1040*/  UIADD3 UR18, UR60, 0x38090, URZ ;  /* 0x000380903c127890 */ /* 0x000fe2000fffe03f */
[----:B------:R-:W-:Y:S02]  /*1050*/  ISETP.NE.AND P2, PT, RZ, UR10, PT ;  /* 0x0000000aff007c0c */ /* 0x000fe4000bf45270 */
[----:B------:R-:W2:Y:S02]  /*1060*/  SYNCS.PHASECHK.TRANS64.TRYWAIT P1, [UR60+0x38000], R21 ;  /* 0x03800015ff0075a7 */ /* 0x000ea4000802017c */
[----:B--2---:R-:W-:Y:S09]  /*1070*/  @!P1 BRA `(.L_x_17) ;  /* 0x000000b400909947 */ /* 0x004ff20003800000 */
.L_x_114:
[----:B------:R-:W-:Y:S02]  /*1080*/  R2UR UR4, R2 ;  /* 0x00000000020472ca */ /* 0x000fe400000e0000 */
[----:B-1----:R-:W-:-:S04]  /*1090*/  SEL R0, RZ, 0x1, P2 ;  /* 0x00000001ff007807 */ /* 0x002fc80001000000 */
[----:B------:R-:W-:-:S07]  /*10a0*/  SHF.L.U32 R0, R0, 0x1f, RZ ;  /* 0x0000001f00007819 */ /* 0x000fce00000006ff */
[----:B------:R-:W-:-:S06]  /*10b0*/  ULEA UR4, UR4, UR18, 0x3 ;  /* 0x0000001204047291 */ /* 0x000fcc000f8e183f */
[----:B------:R-:W-:-:S03]  /*10c0*/  MOV R12, UR4 ;  /* 0x00000004000c7c02 */ /* 0x000fc60008000f00 */
[----:B------:R-:W1:Y:S02]  /*10d0*/  SYNCS.PHASECHK.TRANS64.TRYWAIT P1, [UR4+-0x8], R0 ;  /* 0xfffff800ff0075a7 */ /* 0x000e640008020144 */
[----:B-1----:R-:W-:Y:S05]  /*10e0*/  @!P1 BRA `(.L_x_18) ;  /* 0x000000b4008c9947 */ /* 0x002fea0003800000 */
.L_x_115:
[----:B------:R-:W-:Y:S01]  /*10f0*/  USHF.R.U32.HI UR4, URZ, 0x4, UR60 ;  /* 0x000000043f047899 */ /* 0x000fe2000801163c */
[----:B------:R-:W-:Y:S01]  /*1100*/  WARPGROUP.ARRIVE ;  /* 0x00000000000079c5 */ /* 0x000fe20000000000 */
[----:B------:R-:W-:Y:S01]  /*1110*/  UIADD3 UR5, UR60, 0x10000, URZ ;  /* 0x000100003c057890 */ /* 0x000fe2000fffe03f */
[C---:B-1----:R-:W-:Y:S01]  /*1120*/  IADD3 R0, R3.reuse, 0x8, RZ ;  /* 0x0000000803007810 */ /* 0x042fe20007ffe0ff */
[----:B------:R-:W-:Y:S01]  /*1130*/  ULOP3.LUT UR4, UR4, 0x3fff, URZ, 0xc0, !UPT ;  /* 0x00003fff04047892 */ /* 0x000fe2000f8ec03f */
[-C--:B------:R-:W-:Y:S01]  /*1140*/  ISETP.GE.AND P3, PT, R3, R17.reuse, PT ;  /* 0x000000110300720c */ /* 0x080fe20003f66270 */
[----:B------:R-:W-:Y:S01]  /*1150*/  USHF.R.U32.HI UR5, URZ, 0x4, UR5 ;  /* 0x000000043f057899 */ /* 0x000fe20008011605 */
[CC--:B------:R-:W-:Y:S01]  /*1160*/  ISETP.GE.AND P5, PT, R0.reuse, R17.reuse, PT ;  /* 0x000000110000720c */ /* 0x0c0fe20003fa6270 */
[----:B------:R-:W-:Y:S01]  /*1170*/  ULOP3.LUT UR4, UR4, 0x10000, URZ, 0xfc, !UPT ;  /* 0x0001000004047892 */ /* 0x000fe2000f8efc3f */
[----:B------:R-:W-:Y:S01]  /*1180*/  ISETP.GT.AND P1, PT, R0, R17, PT ;  /* 0x000000110000720c */ /* 0x000fe20003f24270 */
[----:B------:R-:W-:Y:S01]  /*1190*/  ULOP3.LUT UR15, UR5, 0x3fff, URZ, 0xc0, !UPT ;  /* 0x00003fff050f7892 */ /* 0x000fe2000f8ec03f */
[C---:B------:R-:W-:Y:S01]  /*11a0*/  IADD3 R20, R17.reuse, 0x10, RZ ;  /* 0x0000001011147810 */ /* 0x040fe20007ffe0ff */
[----:B------:R-:W-:Y:S01]  /*11b0*/  ULEA UR11, UR11, UR4, 0xb ;  /* 0x000000040b0b7291 */ /* 0x000fe2000f8e583f */
[C---:B------:R-:W-:Y:S01]  /*11c0*/  IADD3 R14, R17.reuse, 0x8, RZ ;  /* 0x00000008110e7810 */ /* 0x040fe20007ffe0ff */
[----:B------:R-:W-:Y:S01]  /*11d0*/  ULOP3.LUT UR61, UR15, 0x10000, URZ, 0xfc, !UPT ;  /* 0x000100000f3d7892 */ /* 0x000fe2000f8efc3f */
[----:B------:R-:W-:Y:S01]  /*11e0*/  IADD3 R18, R17, 0x9, RZ ;  /* 0x0000000911127810 */ /* 0x000fe20007ffe0ff */
[----:B------:R-:W-:Y:S01]  /*11f0*/  UMOV UR7, 0x40000040 ;  /* 0x4000004000077882 */ /* 0x000fe20000000000 */
[----:B------:R-:W-:Y:S01]  /*1200*/  UMOV UR9, 0x40000040 ;  /* 0x4000004000097882 */ /* 0x000fe20000000000 */
[----:B------:R-:W-:Y:S01]  /*1210*/  UMOV UR5, UR7 ;  /* 0x0000000700057c82 */ /* 0x000fe20008000000 */
[----:B------:R-:W-:Y:S01]  /*1220*/  UMOV UR6, UR11 ;  /* 0x0000000b00067c82 */ /* 0x000fe20008000000 */
[----:B------:R-:W-:Y:S01]  /*1230*/  MOV R5, UR7 ;  /* 0x0000000700057c02 */ /* 0x000fe20008000f00 */
[----:B------:R-:W-:Y:S01]  /*1240*/  UMOV UR4, UR6 ;  /* 0x0000000600047c82 */ /* 0x000fe20008000000 */
[----:B------:R-:W-:Y:S01]  /*1250*/  MOV R4, UR6 ;  /* 0x0000000600047c02 */ /* 0x000fe20008000f00 */
[----:B------:R-:W-:Y:S01]  /*1260*/  UMOV UR6, UR61 ;  /* 0x0000003d00067c82 */ /* 0x000fe20008000000 */
[----:B------:R-:W-:Y:S01]  /*1270*/  MOV R7, UR9 ;  /* 0x0000000900077c02 */ /* 0x000fe20008000f00 */
[----:B------:R-:W-:Y:S01]  /*1280*/  HGMMA.64x64x16.F32.BF16 R24, gdesc[UR4], RZ, !UPT, gsb0 ;  /* 0x00e00000041879f0 */ /* 0x000fe2000c0018ff */
[----:B------:R-:W-:Y:S01]  /*1290*/  UIADD3 UR4, UR11, 0x2, URZ ;  /* 0x000000020b047890 */ /* 0x000fe2000fffe03f */
[C---:B------:R-:W-:Y:S01]  /*12a0*/  ISETP.GE.AND P6, PT, R3.reuse, R20, PT ;  /* 0x000000140300720c */ /* 0x040fe20003fc6270 */
[----:B------:R-:W-:Y:S01]  /*12b0*/  UIADD3 UR6, UR61, 0x2, URZ ;  /* 0x000000023d067890 */ /* 0x000fe2000fffe03f */
[C---:B------:R-:W-:Y:S01]  /*12c0*/  ISETP.GE.AND P2, PT, R3.reuse, R14, PT ;  /* 0x0000000e0300720c */ /* 0x040fe20003f46270 */
[----:B------:R-:W-:Y:S01]  /*12d0*/  UMOV UR5, UR9 ;  /* 0x0000000900057c82 */ /* 0x000fe20008000000 */
[----:B------:R-:W-:Y:S01]  /*12e0*/  UMOV UR7, 0x40000040 ;  /* 0x4000004000077882 */ /* 0x000fe20000000000 */
[----:B------:R-:W-:Y:S01]  /*12f0*/  UMOV UR9, 0x40000040 ;  /* 0x4000004000097882 */ /* 0x000fe20000000000 */
[----:B------:R-:W-:Y:S01]  /*1300*/  UMOV UR8, UR4 ;  /* 0x0000000400087c82 */ /* 0x000fe20008000000 */
[----:B------:R-:W-:Y:S01]  /*1310*/  MOV R9, UR9 ;  /* 0x0000000900097c02 */ /* 0x000fe20008000f00 */
[----:B------:R-:W-:Y:S01]  /*1320*/  UMOV UR4, UR8 ;  /* 0x0000000800047c82 */ /* 0x000fe20008000000 */
[----:B------:R-:W-:Y:S01]  /*1330*/  MOV R6, UR8 ;  /* 0x0000000800067c02 */ /* 0x000fe20008000f00 */
[----:B------:R-:W-:Y:S01]  /*1340*/  UIADD3 UR12, UR11, 0x200, URZ ;  /* 0x000002000b0c7890 */ /* 0x000fe2000fffe03f */
[----:B------:R-:W-:Y:S01]  /*1350*/  ISETP.GE.AND P4, PT, R3, R18, PT ;  /* 0x000000120300720c */ /* 0x000fe20003f86270 */
[----:B------:R-:W-:Y:S01]  /*1360*/  UMOV UR13, 0x40000040 ;  /* 0x40000040000d7882 */ /* 0x000fe20000000000 */
[----:B------:R-:W-:Y:S01]  /*1370*/  UIADD3 UR16, UR11, 0x202, URZ ;  /* 0x000002020b107890 */ /* 0x000fe2000fffe03f */
[C---:B------:R-:W-:Y:S01]  /*1380*/  IADD3 R18, R17.reuse, 0x19, RZ ;  /* 0x0000001911127810 */ /* 0x040fe20007ffe0ff */
[----:B------:R-:W-:Y:S01]  /*1390*/  UMOV UR17, 0x40000040 ;  /* 0x4000004000117882 */ /* 0x000fe20000000000 */
[----:B------:R-:W-:Y:S01]  /*13a0*/  UIADD3 UR20, UR11, 0x204, URZ ;  /* 0x000002040b147890 */ /* 0x000fe2000fffe03f */
[----:B------:R-:W-:Y:S01]  /*13b0*/  IADD3 R14, R17, 0x11, RZ ;  /* 0x00000011110e7810 */ /* 0x000fe20007ffe0ff */
[----:B------:R-:W-:Y:S01]  /*13c0*/  UMOV UR21, 0x40000040 ;  /* 0x4000004000157882 */ /* 0x000fe20000000000 */
[----:B------:R-:W-:Y:S01]  /*13d0*/  UIADD3 UR24, UR11, 0x206, URZ ;  /* 0x000002060b187890 */ /* 0x000fe2000fffe03f */
        /* <DEDUP_REMOVED lines=15> */
[----:B------:R-:W-:Y:S01]  /*14d0*/  UMOV UR23, 0x40000040 ;  /* 0x4000004000177882 */ /* 0x000fe20000000000 */
[----:B------:R-:W-:Y:S01]  /*14e0*/  USHF.L.U32 UR10, UR10, 0x3, URZ ;  /* 0x000000030a0a7899 */ /* 0x000fe2000800063f */
[----:B------:R-:W-:-:S03]  /*14f0*/  MOV R11, UR23 ;  /* 0x00000017000b7c02 */ /* 0x000fc60008000f00 */
[----:B------:R-:W-:Y:S01]  /*1500*/  ULOP3.LUT UR10, UR10, 0x8, URZ, 0xc, !UPT ;  /* 0x000000080a0a7892 */ /* 0x000fe2000f8e0c3f */
[----:B------:R-:W-:Y:S02]  /*1510*/  WARPGROUP.DEPBAR.LE gsb0, 0x0 ;  /* 0x00008000000079c5 */ /* 0x000fe40000010000 */
[----:B------:R-:W-:-:S06]  /*1520*/  WARPGROUP.ARRIVE ;  /* 0x00000000000079c5 */ /* 0x000fcc0000000000 */
[----:B------:R-:W-:Y:S01]  /*1530*/  HGMMA.64x64x16.F32.BF16 R24, gdesc[UR4], R24, gsb0 ;  /* 0x00e00000041879f0 */ /* 0x000fe20008001818 */
[----:B------:R-:W-:Y:S02]  /*1540*/  UIADD3 UR4, UR11, 0x4, URZ ;  /* 0x000000040b047890 */ /* 0x000fe4000fffe03f */
[----:B------:R-:W-:Y:S01]  /*1550*/  UIADD3 UR6, UR61, 0x4, URZ ;  /* 0x000000043d067890 */ /* 0x000fe2000fffe03f */
[----:B------:R-:W-:Y:S01]  /*1560*/  UMOV UR5, UR9 ;  /* 0x0000000900057c82 */ /* 0x000fe20008000000 */
[----:B------:R-:W-:Y:S01]  /*1570*/  UMOV UR7, 0x40000040 ;  /* 0x4000004000077882 */ /* 0x000fe20000000000 */
[----:B------:R-:W-:Y:S02]  /*1580*/  UMOV UR9, 0x40000040 ;  /* 0x4000004000097882 */ /* 0x000fe40000000000 */
[----:B------:R-:W-:Y:S02]  /*1590*/  UMOV UR8, UR4 ;  /* 0x0000000400087c82 */ /* 0x000fe40008000000 */
[----:B------:R-:W-:Y:S01]  /*15a0*/  UMOV UR4, UR8 ;  /* 0x0000000800047c82 */ /* 0x000fe20008000000 */
[----:B------:R-:W-:Y:S01]  /*15b0*/  MOV R8, UR8 ;  /* 0x0000000800087c02 */ /* 0x000fe20008000f00 */
[----:B------:R-:W-:Y:S01]  /*15c0*/  UIADD3 UR8, UR11, 0x6, URZ ;  /* 0x000000060b087890 */ /* 0x000fe2000fffe03f */
[----:B------:R-:W-:-:S02]  /*15d0*/  WARPGROUP.DEPBAR.LE gsb0, 0x0 ;  /* 0x00008000000079c5 */ /* 0x000fc40000010000 */
[----:B------:R-:W-:-:S06]  /*15e0*/  WARPGROUP.ARRIVE ;  /* 0x00000000000079c5 */ /* 0x000fcc0000000000 */
[----:B------:R-:W-:Y:S01]  /*15f0*/  HGMMA.64x64x16.F32.BF16 R24, gdesc[UR4], R24, gsb0 ;  /* 0x00e00000041879f0 */ /* 0x000fe20008001818 */
[----:B------:R-:W-:Y:S01]  /*1600*/  UIADD3 UR6, UR61, 0x6, URZ ;  /* 0x000000063d067890 */ /* 0x000fe2000fffe03f */
[----:B------:R-:W-:Y:S01]  /*1610*/  UMOV UR4, UR8 ;  /* 0x0000000800047c82 */ /* 0x000fe20008000000 */
[----:B------:R-:W-:Y:S01]  /*1620*/  UMOV UR5, UR9 ;  /* 0x0000000900057c82 */ /* 0x000fe20008000000 */
[----:B------:R-:W-:Y:S01]  /*1630*/  UMOV UR7, 0x40000040 ;  /* 0x4000004000077882 */ /* 0x000fe20000000000 */
[----:B------:R-:W-:Y:S02]  /*1640*/  WARPGROUP.DEPBAR.LE gsb0, 0x0 ;  /* 0x00008000000079c5 */ /* 0x000fe40000010000 */
        /* <DEDUP_REMOVED lines=79> */
[----:B------:R-:W-:Y:S02]  /*1b40*/  UIADD3 UR4, UR11, 0x606, URZ ;  /* 0x000006060b047890 */ /* 0x000fe4000fffe03f */
[----:B------:R-:W-:Y:S01]  /*1b50*/  UIADD3 UR6, UR61, 0x606, URZ ;  /* 0x000006063d067890 */ /* 0x000fe2000fffe03f */
[----:B------:R-:W-:Y:S01]  /*1b60*/  UMOV UR5, UR23 ;  /* 0x0000001700057c82 */ /* 0x000fe20008000000 */
[----:B------:R-:W-:-:S03]  /*1b70*/  UMOV UR7, 0x40000040 ;  /* 0x4000004000077882 */ /* 0x000fc60000000000 */
[----:B------:R-:W-:Y:S02]  /*1b80*/  UMOV UR22, UR4 ;  /* 0x0000000400167c82 */ /* 0x000fe40008000000 */
[----:B------:R-:W-:Y:S01]  /*1b90*/  UMOV UR4, UR22 ;  /* 0x0000001600047c82 */ /* 0x000fe20008000000 */
[----:B------:R-:W-:Y:S01]  /*1ba0*/  MOV R10, UR22 ;  /* 0x00000016000a7c02 */ /* 0x000fe20008000f00 */
[----:B------:R-:W-:Y:S02]  /*1bb0*/  WARPGROUP.DEPBAR.LE gsb0, 0x0 ;  /* 0x00008000000079c5 */ /* 0x000fe40000010000 */
[----:B------:R-:W-:-:S06]  /*1bc0*/  WARPGROUP.ARRIVE ;  /* 0x00000000000079c5 */ /* 0x000fcc0000000000 */
[----:B------:R-:W-:Y:S01]  /*1bd0*/  HGMMA.64x64x16.F32.BF16 R24, gdesc[UR4], R24, gsb0 ;  /* 0x00e00000041879f0 */ /* 0x000fe20008001818 */
[----:B------:R-:W-:Y:S01]  /*1be0*/  ULDC UR4, c[0x0][0x604] ;  /* 0x0001810000047ab9 */ /* 0x000fe20000000800 */
[----:B------:R-:W-:Y:S01]  /*1bf0*/  ULDC UR5, c[0x0][0x604] ;  /* 0x0001810000057ab9 */ /* 0x000fe20000000800 */
[----:B------:R-:W-:Y:S02]  /*1c00*/  WARPGROUP.DEPBAR.LE gsb0, 0x0 ;  /* 0x00008000000079c5 */ /* 0x000fe40000010000 */
[----:B------:R-:W-:Y:S02]  /*1c10*/  FSEL R26, R26, -INF , P5 ;  /* 0xff8000001a1a7808 */ /* 0x000fe40002800000 */
[----:B------:R-:W-:Y:S02]  /*1c20*/  FSEL R27, R27, -INF , P1 ;  /* 0xff8000001b1b7808 */ /* 0x000fe40000800000 */
[----:B------:R-:W-:Y:S02]  /*1c30*/  FSEL R30, R30, -INF , P3 ;  /* 0xff8000001e1e7808 */ /* 0x000fe40001800000 */
[----:B------:R-:W-:-:S02]  /*1c40*/  ISETP.GT.AND P1, PT, R3, R17, PT ;  /* 0x000000110300720c */ /* 0x000fc40003f24270 */
[----:B------:R-:W-:Y:S02]  /*1c50*/  FMNMX R13, R26, R27, !PT ;  /* 0x0000001b1a0d7209 */ /* 0x000fe40007800000 */
[----:B------:R-:W-:Y:S02]  /*1c60*/  FSEL R31, R31, -INF , P1 ;  /* 0xff8000001f1f7808 */ /* 0x000fe40000800000 */
[----:B------:R-:W-:Y:S02]  /*1c70*/  FMNMX R20, R30, R13, !PT ;  /* 0x0000000d1e147209 */ /* 0x000fe40007800000 */
[----:B------:R-:W-:Y:S02]  /*1c80*/  FSEL R34, R34, -INF , P2 ;  /* 0xff80000022227808 */ /* 0x000fe40001000000 */
[----:B------:R-:W-:Y:S02]  /*1c90*/  FMNMX R13, R31, R20, !PT ;  /* 0x000000141f0d7209 */ /* 0x000fe40007800000 */
[----:B------:R-:W-:-:S02]  /*1ca0*/  FSEL R25, R25, -INF , P1 ;  /* 0xff80000019197808 */ /* 0x000fc40000800000 */
[----:B------:R-:W-:Y:S02]  /*1cb0*/  ISETP.GE.AND P1, PT, R3, R18, PT ;  /* 0x000000120300720c */ /* 0x000fe40003f26270 */
[----:B------:R-:W-:Y:S02]  /*1cc0*/  FSEL R35, R35, -INF , P4 ;  /* 0xff80000023237808 */ /* 0x000fe40002000000 */
[----:B------:R-:W-:Y:S02]  /*1cd0*/  FMNMX R18, R34, R13, !PT ;  /* 0x0000000d22127209 */ /* 0x000fe40007800000 */
[----:B------:R-:W-:Y:S02]  /*1ce0*/  ISETP.GE.AND P5, PT, R3, R14, PT ;  /* 0x0000000e0300720c */ /* 0x000fe40003fa6270 */
[----:B------:R-:W-:Y:S02]  /*1cf0*/  IADD3 R14, R17, 0x18, RZ ;  /* 0x00000018110e7810 */ /* 0x000fe40007ffe0ff */
[----:B------:R-:W-:-:S02]  /*1d00*/  FSEL R38, R38, -INF , P6 ;  /* 0xff80000026267808 */ /* 0x000fc40003000000 */
[----:B------:R-:W-:Y:S02]  /*1d10*/  FMNMX R13, R35, R18, !PT ;  /* 0x00000012230d7209 */ /* 0x000fe40007800000 */
[----:B------:R-:W-:Y:S02]  /*1d20*/  FSEL R24, R24, -INF , P3 ;  /* 0xff80000018187808 */ /* 0x000fe40001800000 */
[----:B------:R-:W-:Y:S02]  /*1d30*/  ISETP.GE.AND P3, PT, R3, R14, PT ;  /* 0x0000000e0300720c */ /* 0x000fe40003f66270 */
[----:B------:R-:W-:Y:S02]  /*1d40*/  IADD3 R14, R17, 0x20, RZ ;  /* 0x00000020110e7810 */ /* 0x000fe40007ffe0ff */
[----:B------:R-:W-:Y:S02]  /*1d50*/  FSEL R39, R39, -INF , P5 ;  /* 0xff80000027277808 */ /* 0x000fe40002800000 */
[----:B------:R-:W-:-:S02]  /*1d60*/  FMNMX R18, R38, R13, !PT ;  /* 0x0000000d26127209 */ /* 0x000fc40007800000 */
[----:B------:R-:W-:Y:S02]  /*1d70*/  FSEL R28, R28, -INF , P2 ;  /* 0xff8000001c1c7808 */ /* 0x000fe40001000000 */
[----:B------:R-:W-:Y:S02]  /*1d80*/  ISETP.GE.AND P2, PT, R3, R14, PT ;  /* 0x0000000e0300720c */ /* 0x000fe40003f46270 */
[----:B------:R-:W-:Y:S02]  /*1d90*/  IADD3 R14, R17, 0x21, RZ ;  /* 0x00000021110e7810 */ /* 0x000fe40007ffe0ff */
[----:B------:R-:W-:Y:S02]  /*1da0*/  FSEL R42, R42, -INF , P3 ;  /* 0xff8000002a2a7808 */ /* 0x000fe40001800000 */
[----:B------:R-:W-:Y:S02]  /*1db0*/  FMNMX R13, R39, R18, !PT ;  /* 0x00000012270d7209 */ /* 0x000fe40007800000 */
[----:B------:R-:W-:-:S02]  /*1dc0*/  FSEL R29, R29, -INF , P4 ;  /* 0xff8000001d1d7808 */ /* 0x000fc40002000000 */
[----:B------:R-:W-:Y:S02]  /*1dd0*/  ISETP.GE.AND P4, PT, R3, R14, PT ;  /* 0x0000000e0300720c */ /* 0x000fe40003f86270 */
[----:B------:R-:W-:Y:S02]  /*1de0*/  FSEL R43, R43, -INF , P1 ;  /* 0xff8000002b2b7808 */ /* 0x000fe40000800000 */
[----:B------:R-:W-:Y:S02]  /*1df0*/  FMNMX R18, R42, R13, !PT ;  /* 0x0000000d2a127209 */ /* 0x000fe40007800000 */
[----:B------:R-:W-:Y:S02]  /*1e00*/  IADD3 R14, R17, 0x28, RZ ;  /* 0x00000028110e7810 */ /* 0x000fe40007ffe0ff */
[----:B------:R-:W-:Y:S02]  /*1e10*/  FSEL R32, R32, -INF , P6 ;  /* 0xff80000020207808 */ /* 0x000fe40003000000 */
[----:B------:R-:W-:-:S02]  /*1e20*/  FSEL R46, R46, -INF , P2 ;  /* 0xff8000002e2e7808 */ /* 0x000fc40001000000 */
[----:B------:R-:W-:Y:S02]  /*1e30*/  FMNMX R13, R43, R18, !PT ;  /* 0x000000122b0d7209 */ /* 0x000fe40007800000 */
[----:B------:R-:W-:Y:S02]  /*1e40*/  ISETP.GE.AND P6, PT, R3, R14, PT ;  /* 0x0000000e0300720c */ /* 0x000fe40003fc6270 */
[----:B------:R-:W-:Y:S02]  /*1e50*/  IADD3 R14, R17, 0x29, RZ ;  /* 0x00000029110e7810 */ /* 0x000fe40007ffe0ff */
[----:B------:R-:W-:Y:S02]  /*1e60*/  FSEL R47, R47, -INF , P4 ;  /* 0xff8000002f2f7808 */ /* 0x000fe40002000000 */
[----:B------:R-:W-:Y:S02]  /*1e70*/  FMNMX R18, R46, R13, !PT ;  /* 0x0000000d2e127209 */ /* 0x000fe40007800000 */
[----:B------:R-:W-:-:S02]  /*1e80*/  FSEL R33, R33, -INF , P5 ;  /* 0xff80000021217808 */ /* 0x000fc40002800000 */
[----:B------:R-:W-:Y:S02]  /*1e90*/  ISETP.GE.AND P5, PT, R3, R14, PT ;  /* 0x0000000e0300720c */ /* 0x000fe40003fa6270 */
[----:B------:R-:W-:Y:S02]  /*1ea0*/  IADD3 R14, R17, 0x30, RZ ;  /* 0x00000030110e7810 */ /* 0x000fe40007ffe0ff */
[----:B------:R-:W-:Y:S02]  /*1eb0*/  FSEL R50, R50, -INF , P6 ;  /* 0xff80000032327808 */ /* 0x000fe40003000000 */
[----:B------:R-:W-:Y:S02]  /*1ec0*/  FMNMX R13, R47, R18, !PT ;  /* 0x000000122f0d7209 */ /* 0x000fe40007800000 */
[----:B------:R-:W-:Y:S02]  /*1ed0*/  FSEL R36, R36, -INF , P3 ;  /* 0xff80000024247808 */ /* 0x000fe40001800000 */
[----:B------:R-:W-:-:S02]  /*1ee0*/  ISETP.GE.AND P3, PT, R3, R14, PT ;  /* 0x0000000e0300720c */ /* 0x000fc40003f66270 */
[----:B------:R-:W-:Y:S02]  /*1ef0*/  IADD3 R14, R17, 0x31, RZ ;  /* 0x00000031110e7810 */ /* 0x000fe40007ffe0ff */
[----:B------:R-:W-:Y:S02]  /*1f00*/  FSEL R51, R51, -INF , P5 ;  /* 0xff80000033337808 */ /* 0x000fe40002800000 */
[----:B------:R-:W-:Y:S02]  /*1f10*/  FMNMX R18, R50, R13, !PT ;  /* 0x0000000d32127209 */ /* 0x000fe40007800000 */
[----:B------:R-:W-:Y:S02]  /*1f20*/  FSEL R37, R37, -INF , P1 ;  /* 0xff80000025257808 */ /* 0x000fe40000800000 */
[----:B------:R-:W-:Y:S02]  /*1f30*/  ISETP.GE.AND P1, PT, R3, R14, PT ;  /* 0x0000000e0300720c */ /* 0x000fe40003f26270 */
[----:B------:R-:W-:-:S02]  /*1f40*/  FSEL R54, R54, -INF , P3 ;  /* 0xff80000036367808 */ /* 0x000fc40001800000 */
[----:B------:R-:W-:Y:S02]  /*1f50*/  FMNMX R15, R51, R18, !PT ;  /* 0x00000012330f7209 */ /* 0x000fe40007800000 */
[----:B------:R-:W-:Y:S02]  /*1f60*/  FMNMX R13, R24, R25, !PT ;  /* 0x00000019180d7209 */ /* 0x000fe40007800000 */
[----:B------:R-:W-:Y:S02]  /*1f70*/  FSEL R55, R55, -INF , P1 ;  /* 0xff80000037377808 */ /* 0x000fe40000800000 */
[----:B------:R-:W-:Y:S02]  /*1f80*/  FMNMX R18, R54, R15, !PT ;  /* 0x0000000f36127209 */ /* 0x000fe40007800000 */
[----:B------:R-:W-:Y:S02]  /*1f90*/  FMNMX R14, R28, R13, !PT ;  /* 0x0000000d1c0e7209 */ /* 0x000fe40007800000 */
[----:B------:R-:W-:-:S02]  /*1fa0*/  FMNMX R15, R55, R18, !PT ;  /* 0x00000012370f7209 */ /* 0x000fc40007800000 */
[----:B------:R-:W-:Y:S02]  /*1fb0*/  FMNMX R13, R29, R14, !PT ;  /* 0x0000000e1d0d7209 */ /* 0x000fe40007800000 */
[----:B------:R-:W-:Y:S01]  /*1fc0*/  FSEL R40, R40, -INF , P2 ;  /* 0xff80000028287808 */ /* 0x000fe20001000000 */
[----:B------:R-:W1:Y:S01]  /*1fd0*/  SHFL.BFLY PT, R20, R15, 0x1, 0x1f ;  /* 0x0c201f000f147f89 */ /* 0x000e6200000e0000 */
[----:B------:R-:W-:Y:S02]  /*1fe0*/  FMNMX R14, R32, R13, !PT ;  /* 0x0000000d200e7209 */ /* 0x000fe40007800000 */
[----:B------:R-:W-:Y:S02]  /*1ff0*/  FSEL R41, R41, -INF , P4 ;  /* 0xff80000029297808 */ /* 0x000fe40002000000 */
[----:B------:R-:W-:Y:S02]  /*2000*/  FMNMX R13, R33, R14, !PT ;  /* 0x0000000e210d7209 */ /* 0x000fe40007800000 */
[----:B------:R-:W-:-:S02]  /*2010*/  FSEL R44, R44, -INF , P6 ;  /* 0xff8000002c2c7808 */ /* 0x000fc40003000000 */
[----:B------:R-:W-:Y:S02]  /*2020*/  FMNMX R14, R36, R13, !PT ;  /* 0x0000000d240e7209 */ /* 0x000fe40007800000 */
[----:B------:R-:W-:Y:S02]  /*2030*/  FSEL R45, R45, -INF , P5 ;  /* 0xff8000002d2d7808 */ /* 0x000fe40002800000 */
[----:B------:R-:W-:Y:S02]  /*2040*/  FMNMX R13, R37, R14, !PT ;  /* 0x0000000e250d7209 */ /* 0x000fe40007800000 */
[----:B------:R-:W-:Y:S02]  /*2050*/  FSEL R48, R48, -INF , P3 ;  /* 0xff80000030307808 */ /* 0x000fe40001800000 */
[----:B------:R-:W-:Y:S02]  /*2060*/  FMNMX R14, R40, R13, !PT ;  /* 0x0000000d280e7209 */ /* 0x000fe40007800000 */
[----:B------:R-:W-:-:S02]  /*2070*/  FSEL R49, R49, -INF , P1 ;  /* 0xff80000031317808 */ /* 0x000fc40000800000 */
[----:B------:R-:W-:Y:S02]  /*2080*/  FMNMX R13, R41, R14, !PT ;  /* 0x0000000e290d7209 */ /* 0x000fe40007800000 */
[----:B------:R-:W-:Y:S02]  /*2090*/  IADD3 R14, R17, 0x38, RZ ;  /* 0x00000038110e7810 */ /* 0x000fe40007ffe0ff */
[----:B-1----:R-:W-:Y:S02]  /*20a0*/  FMNMX R20, R15, R20, !PT ;  /* 0x000000140f147209 */ /* 0x002fe40007800000 */
[----:B------:R-:W-:Y:S02]  /*20b0*/  FMNMX R18, R44, R13, !PT ;  /* 0x0000000d2c127209 */ /* 0x000fe40007800000 */
[----:B------:R-:W-:Y:S01]  /*20c0*/  ISETP.GE.AND P2, PT, R3, R14, PT ;  /* 0x0000000e0300720c */ /* 0x000fe20003f46270 */
[----:B------:R-:W1:Y:S01]  /*20d0*/  SHFL.BFLY PT, R23, R20, 0x2, 0x1f ;  /* 0x0c401f0014177f89 */ /* 0x000e6200000e0000 */
[----:B------:R-:W-:-:S02]  /*20e0*/  FMNMX R13, R45, R18, !PT ;  /* 0x000000122d0d7209 */ /* 0x000fc40007800000 */
[----:B------:R-:W-:Y:S02]  /*20f0*/  IADD3 R14, R17, 0x39, RZ ;  /* 0x00000039110e7810 */ /* 0x000fe40007ffe0ff */
[----:B------:R-:W-:Y:S02]  /*2100*/  FMNMX R18, R48, R13, !PT ;  /* 0x0000000d30127209 */ /* 0x000fe40007800000 */
[----:B------:R-:W-:Y:S02]  /*2110*/  ISETP.GE.AND P1, PT, R3, R14, PT ;  /* 0x0000000e0300720c */ /* 0x000fe40003f26270 */
[----:B------:R-:W-:Y:S02]  /*2120*/  FSEL R52, R52, -INF , P2 ;  /* 0xff80000034347808 */ /* 0x000fe40001000000 */
[----:B------:R-:W-:Y:S02]  /*2130*/  FMNMX R13, R49, R18, !PT ;  /* 0x00000012310d7209 */ /* 0x000fe40007800000 */
[----:B------:R-:W-:-:S02]  /*2140*/  FSEL R53, R53, -INF , P1 ;  /* 0xff80000035357808 */ /* 0x000fc40000800000 */
[----:B------:R-:W-:-:S04]  /*2150*/  FMNMX R14, R52, R13, !PT ;  /* 0x0000000d340e7209 */ /* 0x000fc80007800000 */
[----:B------:R-:W-:-:S05]  /*2160*/  FMNMX R14, R53, R14, !PT ;  /* 0x0000000e350e7209 */ /* 0x000fca0007800000 */
[----:B------:R-:W2:Y:S01]  /*2170*/  SHFL.BFLY PT, R15, R14, 0x1, 0x1f ;  /* 0x0c201f000e0f7f89 */ /* 0x000ea200000e0000 */
[----:B-1----:R-:W-:-:S04]  /*2180*/  FMNMX R13, R20, R23, !PT ;  /* 0x00000017140d7209 */ /* 0x002fc80007800000 */
[----:B------:R-:W-:-:S04]  /*2190*/  FSETP.NEU.AND P1, PT, R13, -INF , PT ;  /* 0xff8000000d00780b */ /* 0x000fc80003f2d000 */
[----:B------:R-:W-:-:S05]  /*21a0*/  FSEL R18, R13, RZ, P1 ;  /* 0x000000ff0d127208 */ /* 0x000fca0000800000 */
[----:B------:R-:W-:Y:S01]  /*21b0*/  FMUL R20, R18, UR4 ;  /* 0x0000000412147c20 */ /* 0x000fe20008400000 */
[----:B------:R-:W-:-:S03]  /*21c0*/  ULDC UR4, c[0x0][0x604] ;  /* 0x0001810000047ab9 */ /* 0x000fc60000000800 */
[--C-:B------:R-:W-:Y:S01]  /*21d0*/  FFMA R26, R26, UR4, -R20.reuse ;  /* 0x000000041a1a7c23 */ /* 0x100fe20008000814 */
[----:B------:R-:W-:Y:S02]  /*21e0*/  ULDC UR4, c[0x0][0x604] ;  /* 0x0001810000047ab9 */ /* 0x000fe40000000800 */
[--C-:B------:R-:W-:Y:S01]  /*21f0*/  FFMA R27, R27, UR4, -R20.reuse ;  /* 0x000000041b1b7c23 */ /* 0x100fe20008000814 */
[----:B------:R-:W-:Y:S01]  /*2200*/  ULDC UR4, c[0x0][0x604] ;  /* 0x0001810000047ab9 */ /* 0x000fe20000000800 */
[----:B------:R-:W-:Y:S01]  /*2210*/  FSETP.GEU.AND P6, PT, R26, -126, PT ;  /* 0xc2fc00001a00780b */ /* 0x000fe20003fce000 */
[--C-:B------:R-:W-:Y:S01]  /*2220*/  FFMA R30, R30, UR4, -R20.reuse ;  /* 0x000000041e1e7c23 */ /* 0x100fe20008000814 */
[----:B--2---:R-:W-:Y:S01]  /*2230*/  FMNMX R15, R14, R15, !PT ;  /* 0x0000000f0e0f7209 */ /* 0x004fe20007800000 */
[----:B------:R-:W-:Y:S01]  /*2240*/  ULDC UR4, c[0x0][0x604] ;  /* 0x0001810000047ab9 */ /* 0x000fe20000000800 */
[----:B------:R-:W-:Y:S01]  /*2250*/  FSETP.GEU.AND P5, PT, R27, -126, PT ;  /* 0xc2fc00001b00780b */ /* 0x000fe20003fae000 */
[----:B------:R-:W-:Y:S01]  /*2260*/  FFMA R31, R31, UR4, -R20 ;  /* 0x000000041f1f7c23 */ /* 0x000fe20008000814 */
[----:B------:R-:W-:Y:S01]  /*2270*/  FSETP.GEU.AND P3, PT, R30, -126, PT ;  /* 0xc2fc00001e00780b */ /* 0x000fe20003f6e000 */
[----:B------:R-:W1:Y:S01]  /*2280*/  SHFL.BFLY PT, R18, R15, 0x2, 0x1f ;  /* 0x0c401f000f127f89 */ /* 0x000e6200000e0000 */
[----:B------:R-:W-:-:S02]  /*2290*/  ULDC UR4, c[0x0][0x604] ;  /* 0x0001810000047ab9 */ /* 0x000fc40000000800 */
[--C-:B------:R-:W-:Y:S01]  /*22a0*/  FFMA R34, R34, UR4, -R20.reuse ;  /* 0x0000000422227c23 */ /* 0x100fe20008000814 */
[----:B------:R-:W-:Y:S01]  /*22b0*/  ULDC UR4, c[0x0][0x604] ;  /* 0x0001810000047ab9 */ /* 0x000fe20000000800 */
[----:B------:R-:W-:Y:S01]  /*22c0*/  FSETP.GEU.AND P2, PT, R31, -126, PT ;  /* 0xc2fc00001f00780b */ /* 0x000fe20003f4e000 */
[--C-:B------:R-:W-:Y:S01]  /*22d0*/  FFMA R35, R35, UR4, -R20.reuse ;  /* 0x0000000423237c23 */ /* 0x100fe20008000814 */
[----:B------:R-:W-:Y:S01]  /*22e0*/  ULDC UR4, c[0x0][0x604] ;  /* 0x0001810000047ab9 */ /* 0x000fe20000000800 */
[----:B------:R-:W-:Y:S01]  /*22f0*/  FSETP.GEU.AND P1, PT, R34, -126, PT ;  /* 0xc2fc00002200780b */ /* 0x000fe20003f2e000 */
[--C-:B------:R-:W-:Y:S01]  /*2300*/  FFMA R38, R38, UR4, -R20.reuse ;  /* 0x0000000426267c23 */ /* 0x100fe20008000814 */
[----:B------:R-:W-:Y:S01]  /*2310*/  @!P5 FMUL R27, R27, 0.5 ;  /* 0x3f0000001b1bd820 */ /* 0x000fe20000400000 */
[----:B------:R-:W-:Y:S01]  /*2320*/  ULDC UR4, c[0x0][0x604] ;  /* 0x0001810000047ab9 */ /* 0x000fe20000000800 */
[----:B------:R-:W-:Y:S01]  /*2330*/  @!P3 FMUL R30, R30, 0.5 ;  /* 0x3f0000001e1eb820 */ /* 0x000fe20000400000 */
[--C-:B------:R-:W-:Y:S01]  /*2340*/  FFMA R39, R39, UR4, -R20.reuse ;  /* 0x0000000427277c23 */ /* 0x100fe20008000814 */
[----:B------:R-:W2:Y:S01]  /*2350*/  MUFU.EX2 R22, R27 ;  /* 0x0000001b00167308 */ /* 0x000ea20000000800 */
[----:B------:R-:W-:Y:S01]  /*2360*/  ULDC UR4, c[0x0][0x604] ;  /* 0x0001810000047ab9 */ /* 0x000fe20000000800 */
[----:B------:R-:W-:Y:S01]  /*2370*/  @!P6 FMUL R26, R26, 0.5 ;  /* 0x3f0000001a1ae820 */ /* 0x000fe20000400000 */
[----:B------:R-:W-:Y:S01]  /*2380*/  FFMA R42, R42, UR4, -R20 ;  /* 0x000000042a2a7c23 */ /* 0x000fe20008000814 */
[----:B------:R-:W-:Y:S01]  /*2390*/  @!P2 FMUL R31, R31, 0.5 ;  /* 0x3f0000001f1fa820 */ /* 0x000fe20000400000 */
[----:B------:R-:W-:-:S02]  /*23a0*/  ULDC UR4, c[0x0][0x604] ;  /* 0x0001810000047ab9 */ /* 0x000fc40000000800 */
[----:B------:R-:W-:Y:S01]  /*23b0*/  @!P1 FMUL R34, R34, 0.5 ;  /* 0x3f00000022229820 */ /* 0x000fe20000400000 */
[----:B------:R-:W3:Y:S01]  /*23c0*/  MUFU.EX2 R155, R30 ;  /* 0x0000001e009b7308 */ /* 0x000ee20000000800 */
[--C-:B------:R-:W-:Y:S01]  /*23d0*/  FFMA R43, R43, UR4, -R20.reuse ;  /* 0x000000042b2b7c23 */ /* 0x100fe20008000814 */
[----:B-1----:R-:W-:Y:S01]  /*23e0*/  FMNMX R18, R15, R18, !PT ;  /* 0x000000120f127209 */ /* 0x002fe20007800000 */
[----:B------:R-:W-:Y:S02]  /*23f0*/  ULDC UR4, c[0x0][0x604] ;  /* 0x0001810000047ab9 */ /* 0x000fe40000000800 */
[--C-:B------:R-:W-:Y:S01]  /*2400*/  FFMA R46, R46, UR4, -R20.reuse ;  /* 0x000000042e2e7c23 */ /* 0x100fe20008000814 */
[----:B------:R-:W-:Y:S01]  /*2410*/  FSETP.NEU.AND P4, PT, R18, -INF , PT ;  /* 0xff8000001200780b */ /* 0x000fe20003f8d000 */
[----:B------:R-:W-:Y:S01]  /*2420*/  ULDC UR4, c[0x0][0x604] ;  /* 0x0001810000047ab9 */ /* 0x000fe20000000800 */
[----:B------:R-:W1:Y:S01]  /*2430*/  MUFU.EX2 R153, R26 ;  /* 0x0000001a00997308 */ /* 0x000e620000000800 */
[----:B--2---:R-:W-:Y:S01]  /*2440*/  @!P5 FMUL R22, R22, R22 ;  /* 0x000000161616d220 */ /* 0x004fe20000400000 */
[----:B------:R-:W-:Y:S01]  /*2450*/  FSEL R14, R18, RZ, P4 ;  /* 0x000000ff120e7208 */ /* 0x000fe20002000000 */
[--C-:B------:R-:W-:Y:S01]  /*2460*/  FFMA R47, R47, UR4, -R20.reuse ;  /* 0x000000042f2f7c23 */ /* 0x100fe20008000814 */
[----:B------:R-:W-:Y:S01]  /*2470*/  FSETP.GEU.AND P4, PT, R35, -126, PT ;  /* 0xc2fc00002300780b */ /* 0x000fe20003f8e000 */
[----:B------:R-:W-:Y:S01]  /*2480*/  ULDC UR4, c[0x0][0x604] ;  /* 0x0001810000047ab9 */ /* 0x000fe20000000800 */
[----:B------:R-:W-:Y:S01]  /*2490*/  FSETP.GEU.AND P5, PT, R39, -126, PT ;  /* 0xc2fc00002700780b */ /* 0x000fe20003fae000 */
[----:B------:R-:W-:Y:S01]  /*24a0*/  FFMA R50, R50, UR4, -R20 ;  /* 0x0000000432327c23 */ /* 0x000fe20008000814 */
[----:B------:R-:W2:Y:S01]  /*24b0*/  MUFU.EX2 R26, R31 ;  /* 0x0000001f001a7308 */ /* 0x000ea20000000800 */
[----:B---3--:R-:W-:Y:S01]  /*24c0*/  @!P3 FMUL R155, R155, R155 ;  /* 0x0000009b9b9bb220 */ /* 0x008fe20000400000 */
[----:B------:R-:W-:Y:S01]  /*24d0*/  FSETP.GEU.AND P3, PT, R42, -126, PT ;  /* 0xc2fc00002a00780b */ /* 0x000fe20003f6e000 */
[----:B------:R-:W-:-:S02]  /*24e0*/  ULDC UR4, c[0x0][0x604] ;  /* 0x0001810000047ab9 */ /* 0x000fc40000000800 */
[--C-:B------:R-:W-:Y:S01]  /*24f0*/  FFMA R51, R51, UR4, -R20.reuse ;  /* 0x0000000433337c23 */ /* 0x100fe20008000814 */
[----:B------:R-:W-:Y:S02]  /*2500*/  ULDC UR4, c[0x0][0x604] ;  /* 0x0001810000047ab9 */ /* 0x000fe40000000800 */
[----:B------:R-:W3:Y:S01]  /*2510*/  MUFU.EX2 R157, R34 ;  /* 0x00000022009d7308 */ /* 0x000ee20000000800 */
[----:B------:R-:W-:Y:S01]  /*2520*/  @!P4 FMUL R35, R35, 0.5 ;  /* 0x3f0000002323c820 */ /* 0x000fe20000400000 */
[----:B-1----:R-:W-:Y:S01]  /*2530*/  @!P6 FMUL R153, R153, R153 ;  /* 0x000000999999e220 */ /* 0x002fe20000400000 */
[----:B------:R-:W-:Y:S01]  /*2540*/  @!P5 FMUL R39, R39, 0.5 ;  /* 0x3f0000002727d820 */ /* 0x000fe20000400000 */
[--C-:B------:R-:W-:Y:S01]  /*2550*/  FFMA R54, R54, UR4, -R20.reuse ;  /* 0x0000000436367c23 */ /* 0x100fe20008000814 */
[----:B------:R-:W-:Y:S01]  /*2560*/  FSETP.GEU.AND P6, PT, R38, -126, PT ;  /* 0xc2fc00002600780b */ /* 0x000fe20003fce000 */
[----:B------:R-:W-:Y:S01]  /*2570*/  ULDC UR4, c[0x0][0x604] ;  /* 0x0001810000047ab9 */ /* 0x000fe20000000800 */
[----:B------:R-:W-:Y:S01]  /*2580*/  @!P3 FMUL R42, R42, 0.5 ;  /* 0x3f0000002a2ab820 */ /* 0x000fe20000400000 */
[----:B------:R-:W1:Y:S01]  /*2590*/  MUFU.EX2 R30, R35 ;  /* 0x00000023001e7308 */ /* 0x000e620000000800 */
[----:B--2---:R-:W-:Y:S01]  /*25a0*/  @!P2 FMUL R26, R26, R26 ;  /* 0x0000001a1a1aa220 */ /* 0x004fe20000400000 */
[----:B------:R-:W-:Y:S01]  /*25b0*/  FSETP.GEU.AND P2, PT, R43, -126, PT ;  /* 0xc2fc00002b00780b */ /* 0x000fe20003f4e000 */
[----:B------:R-:W-:Y:S01]  /*25c0*/  FFMA R20, R55, UR4, -R20 ;  /* 0x0000000437147c23 */ /* 0x000fe20008000814 */
[----:B------:R-:W-:-:S02]  /*25d0*/  ULDC UR4, c[0x0][0x604] ;  /* 0x0001810000047ab9 */ /* 0x000fc40000000800 */
[----:B------:R-:W-:Y:S01]  /*25e0*/  FMUL R14, R14, UR4 ;  /* 0x000000040e0e7c20 */ /* 0x000fe20008400000 */
[----:B------:R-:W-:Y:S01]  /*25f0*/  ULDC UR4, c[0x0][0x604] ;  /* 0x0001810000047ab9 */ /* 0x000fe20000000800 */
[----:B------:R-:W2:Y:S01]  /*2600*/  MUFU.EX2 R159, R39 ;  /* 0x00000027009f7308 */ /* 0x000ea20000000800 */
[----:B---3--:R-:W-:Y:S01]  /*2610*/  @!P1 FMUL R157, R157, R157 ;  /* 0x0000009d9d9d9220 */ /* 0x008fe20000400000 */
[----:B------:R-:W-:Y:S01]  /*2620*/  FSETP.GEU.AND P1, PT, R46, -126, PT ;  /* 0xc2fc00002e00780b */ /* 0x000fe20003f2e000 */
[----:B------:R-:W-:Y:S01]  /*2630*/  @!P6 FMUL R38, R38, 0.5 ;  /* 0x3f0000002626e820 */ /* 0x000fe20000400000 */
[--C-:B------:R-:W-:Y:S01]  /*2640*/  FFMA R24, R24, UR4, -R14.reuse ;  /* 0x0000000418187c23 */ /* 0x100fe2000800080e */
[----:B------:R-:W-:Y:S01]  /*2650*/  ULDC UR4, c[0x0][0x604] ;  /* 0x0001810000047ab9 */ /* 0x000fe20000000800 */
[--C-:B------:R-:W-:Y:S01]  /*2660*/  FFMA R52, R52, UR5, -R14.reuse ;  /* 0x0000000534347c23 */ /* 0x100fe2000800080e */
[----:B------:R-:W-:Y:S01]  /*2670*/  @!P2 FMUL R43, R43, 0.5 ;  /* 0x3f0000002b2ba820 */ /* 0x000fe20000400000 */
[----:B------:R-:W3:Y:S01]  /*2680*/  MUFU.EX2 R42, R42 ;  /* 0x0000002a002a7308 */ /* 0x000ee20000000800 */
[----:B-1----:R-:W-:Y:S01]  /*2690*/  @!P4 FMUL R30, R30, R30 ;  /* 0x0000001e1e1ec220 */ /* 0x002fe20000400000 */
[----:B------:R-:W-:Y:S01]  /*26a0*/  FSETP.GEU.AND P4, PT, R47, -126, PT ;  /* 0xc2fc00002f00780b */ /* 0x000fe20003f8e000 */
[----:B------:R-:W-:Y:S01]  /*26b0*/  FFMA R25, R25, UR4, -R14 ;  /* 0x0000000419197c23 */ /* 0x000fe2000800080e */
[----:B------:R-:W-:-:S02]  /*26c0*/  ULDC UR4, c[0x0][0x604] ;  /* 0x0001810000047ab9 */ /* 0x000fc40000000800 */
[--C-:B------:R-:W-:Y:S01]  /*26d0*/  FFMA R28, R28, UR4, -R14.reuse ;  /* 0x000000041c1c7c23 */ /* 0x100fe2000800080e */
[----:B------:R-:W-:Y:S01]  /*26e0*/  @!P1 FMUL R46, R46, 0.5 ;  /* 0x3f0000002e2e9820 */ /* 0x000fe20000400000 */
[----:B------:R-:W1:Y:S01]  /*26f0*/  MUFU.EX2 R161, R43 ;  /* 0x0000002b00a17308 */ /* 0x000e620000000800 */
[----:B--2---:R-:W-:Y:S01]  /*2700*/  @!P5 FMUL R159, R159, R159 ;  /* 0x0000009f9f9fd220 */ /* 0x004fe20000400000 */
[----:B------:R-:W-:Y:S01]  /*2710*/  FSETP.GEU.AND P5, PT, R51, -126, PT ;  /* 0xc2fc00003300780b */ /* 0x000fe20003fae000 */
[----:B------:R-:W-:Y:S02]  /*2720*/  ULDC UR4, c[0x0][0x604] ;  /* 0x0001810000047ab9 */ /* 0x000fe40000000800 */
[--C-:B------:R-:W-:Y:S01]  /*2730*/  FFMA R29, R29, UR4, -R14.reuse ;  /* 0x000000041d1d7c23 */ /* 0x100fe2000800080e */
[----:B------:R-:W-:Y:S01]  /*2740*/  ULDC UR4, c[0x0][0x604] ;  /* 0x0001810000047ab9 */ /* 0x000fe20000000800 */
[----:B------:R-:W-:Y:S01]  /*2750*/  @!P4 FMUL R47, R47, 0.5 ;  /* 0x3f0000002f2fc820 */ /* 0x000fe20000400000 */
[----:B------:R-:W2:Y:S01]  /*2760*/  MUFU.EX2 R38, R38 ;  /* 0x0000002600267308 */ /* 0x000ea20000000800 */
[----:B---3--:R-:W-:Y:S01]  /*2770*/  @!P3 FMUL R42, R42, R42 ;  /* 0x0000002a2a2ab220 */ /* 0x008fe20000400000 */
[----:B------:R-:W-:Y:S01]  /*2780*/  FSETP.GEU.AND P3, PT, R54, -126, PT ;  /* 0xc2fc00003600780b */ /* 0x000fe20003f6e000 */
[----:B------:R-:W-:Y:S01]  /*2790*/  FFMA R32, R32, UR4, -R14 ;  /* 0x0000000420207c23 */ /* 0x000fe2000800080e */
[----:B------:R-:W-:Y:S01]  /*27a0*/  ULDC UR4, c[0x0][0x604] ;  /* 0x0001810000047ab9 */ /* 0x000fe20000000800 */
[----:B------:R-:W-:Y:S01]  /*27b0*/  FADD R15, R153, R42 ;  /* 0x0000002a990f7221 */ /* 0x000fe20000000000 */
[--C-:B------:R-:W-:Y:S01]  /*27c0*/  FFMA R33, R33, UR4, -R14.reuse ;  /* 0x0000000421217c23 */ /* 0x100fe2000800080e */
[----:B------:R-:W-:Y:S01]  /*27d0*/  @!P5 FMUL R51, R51, 0.5 ;  /* 0x3f0000003333d820 */ /* 0x000fe20000400000 */
[----:B------:R-:W3:Y:S01]  /*27e0*/  MUFU.EX2 R163, R47 ;  /* 0x0000002f00a37308 */ /* 0x000ee20000000800 */
[----:B-1----:R-:W-:Y:S01]  /*27f0*/  @!P2 FMUL R161, R161, R161 ;  /* 0x000000a1a1a1a220 */ /* 0x002fe20000400000 */
[----:B------:R-:W-:Y:S01]  /*2800*/  FSETP.GEU.AND P2, PT, R20, -126, PT ;  /* 0xc2fc00001400780b */ /* 0x000fe20003f4e000 */
[----:B------:R-:W-:Y:S01]  /*2810*/  ULDC UR4, c[0x0][0x604] ;  /* 0x0001810000047ab9 */ /* 0x000fe20000000800 */
[----:B------:R-:W-:Y:S01]  /*2820*/  F2FP.BF16.F32.PACK_AB R153, R22, R153 ;  /* 0x000000991699723e */ /* 0x000fe200000010ff */
[--C-:B------:R-:W-:Y:S01]  /*2830*/  FFMA R36, R36, UR4, -R14.reuse ;  /* 0x0000000424247c23 */ /* 0x100fe2000800080e */
[----:B------:R-:W-:Y:S01]  /*2840*/  ULDC UR4, c[0x0][0x604] ;  /* 0x0001810000047ab9 */ /* 0x000fe20000000800 */
[----:B------:R-:W-:Y:S01]  /*2850*/  @!P3 FMUL R54, R54, 0.5 ;  /* 0x3f0000003636b820 */ /* 0x000fe20000400000 */
[----:B------:R-:W1:Y:S01]  /*2860*/  MUFU.EX2 R165, R51 ;  /* 0x0000003300a57308 */ /* 0x000e620000000800 */
[----:B--2---:R-:W-:Y:S01]  /*2870*/  @!P6 FMUL R38, R38, R38 ;  /* 0x000000262626e220 */ /* 0x004fe20000400000 */
[----:B------:R-:W-:Y:S01]  /*2880*/  FSETP.GEU.AND P6, PT, R50, -126, PT ;  /* 0xc2fc00003200780b */ /* 0x000fe20003fce000 */
[----:B------:R-:W-:Y:S01]  /*2890*/  FFMA R37, R37, UR4, -R14 ;  /* 0x0000000425257c23 */ /* 0x000fe2000800080e */
[----:B------:R-:W-:-:S02]  /*28a0*/  ULDC UR4, c[0x0][0x604] ;  /* 0x0001810000047ab9 */ /* 0x000fc40000000800 */
[--C-:B------:R-:W-:Y:S01]  /*28b0*/  FFMA R40, R40, UR4, -R14.reuse ;  /* 0x0000000428287c23 */ /* 0x100fe2000800080e */
[----:B------:R-:W-:Y:S01]  /*28c0*/  @!P2 FMUL R20, R20, 0.5 ;  /* 0x3f0000001414a820 */ /* 0x000fe20000400000 */
[----:B------:R-:W2:Y:S01]  /*28d0*/  MUFU.EX2 R46, R46 ;  /* 0x0000002e002e7308 */ /* 0x000ea20000000800 */
[----:B---3--:R-:W-:Y:S01]  /*28e0*/  @!P4 FMUL R163, R163, R163 ;  /* 0x000000a3a3a3c220 */ /* 0x008fe20000400000 */
[----:B------:R-:W-:Y:S01]  /*28f0*/  FSETP.GEU.AND P4, PT, R25, -126, PT ;  /* 0xc2fc00001900780b */ /* 0x000fe20003f8e000 */
[----:B------:R-:W-:Y:S02]  /*2900*/  ULDC UR4, c[0x0][0x604] ;  /* 0x0001810000047ab9 */ /* 0x000fe40000000800 */
[--C-:B------:R-:W-:Y:S01]  /*2910*/  FFMA R41, R41, UR4, -R14.reuse ;  /* 0x0000000429297c23 */ /* 0x100fe2000800080e */
[----:B------:R-:W-:Y:S01]  /*2920*/  ULDC UR4, c[0x0][0x604] ;  /* 0x0001810000047ab9 */ /* 0x000fe20000000800 */
[----:B------:R-:W-:Y:S01]  /*2930*/  @!P6 FMUL R50, R50, 0.5 ;  /* 0x3f0000003232e820 */ /* 0x000fe20000400000 */
[----:B------:R-:W3:Y:S01]  /*2940*/  MUFU.EX2 R167, R54 ;  /* 0x0000003600a77308 */ /* 0x000ee20000000800 */
[----:B-1----:R-:W-:Y:S01]  /*2950*/  @!P5 FMUL R165, R165, R165 ;  /* 0x000000a5a5a5d220 */ /* 0x002fe20000400000 */
[----:B------:R-:W-:Y:S01]  /*2960*/  FSETP.GEU.AND P5, PT, R29, -126, PT ;  /* 0xc2fc00001d00780b */ /* 0x000fe20003fae000 */
[--C-:B------:R-:W-:Y:S01]  /*2970*/  FFMA R49, R49, UR4, -R14.reuse ;  /* 0x0000000431317c23 */ /* 0x100fe2000800080e */
[----:B------:R-:W-:Y:S01]  /*2980*/  ULDC UR4, c[0x0][0x604] ;  /* 0x0001810000047ab9 */ /* 0x000fe20000000800 */
[----:B------:R-:W-:Y:S01]  /*2990*/  FADD R39, R30, R165 ;  /* 0x000000a51e277221 */ /* 0x000fe20000000000 */
[--C-:B------:R-:W-:Y:S01]  /*29a0*/  FFMA R44, R44, UR4, -R14.reuse ;  /* 0x000000042c2c7c23 */ /* 0x100fe2000800080e */
[----:B------:R-:W-:Y:S01]  /*29b0*/  @!P4 FMUL R25, R25, 0.5 ;  /* 0x3f0000001919c820 */ /* 0x000fe20000400000 */
[----:B------:R-:W1:Y:S01]  /*29c0*/  MUFU.EX2 R20, R20 ;  /* 0x0000001400147308 */ /* 0x000e620000000800 */
[----:B--2---:R-:W-:Y:S01]  /*29d0*/  @!P1 FMUL R46, R46, R46 ;  /* 0x0000002e2e2e9220 */ /* 0x004fe20000400000 */
[----:B------:R-:W-:Y:S01]  /*29e0*/  FSETP.GEU.AND P1, PT, R24, -126, PT ;  /* 0xc2fc00001800780b */ /* 0x000fe20003f2e000 */
[----:B------:R-:W-:Y:S01]  /*29f0*/  ULDC UR4, c[0x0][0x604] ;  /* 0x0001810000047ab9 */ /* 0x000fe20000000800 */
[----:B------:R-:W-:Y:S01]  /*2a00*/  FADD R34, R26, R163 ;  /* 0x000000a31a227221 */ /* 0x000fe20000000000 */
[--C-:B------:R-:W-:Y:S01]  /*2a10*/  FFMA R45, R45, UR4, -R14.reuse ;  /* 0x000000042d2d7c23 */ /* 0x100fe2000800080e */
[----:B------:R-:W-:Y:S01]  /*2a20*/  ULDC UR4, c[0x0][0x604] ;  /* 0x0001810000047ab9 */ /* 0x000fe20000000800 */
[----:B------:R-:W-:Y:S01]  /*2a30*/  @!P5 FMUL R29, R29, 0.5 ;  /* 0x3f0000001d1dd820 */ /* 0x000fe20000400000 */
[----:B------:R-:W2:Y:S01]  /*2a40*/  MUFU.EX2 R25, R25 ;  /* 0x0000001900197308 */ /* 0x000ea20000000800 */
[----:B---3--:R-:W-:Y:S01]  /*2a50*/  @!P3 FMUL R167, R167, R167 ;  /* 0x000000a7a7a7b220 */ /* 0x008fe20000400000 */
[----:B------:R-:W-:Y:S01]  /*2a60*/  FSETP.GEU.AND P3, PT, R32, -126, PT ;  /* 0xc2fc00002000780b */ /* 0x000fe20003f6e000 */
[--C-:B------:R-:W-:Y:S01]  /*2a70*/  FFMA R48, R48, UR4, -R14.reuse ;  /* 0x0000000430307c23 */ /* 0x100fe2000800080e */
[----:B------:R-:W-:Y:S01]  /*2a80*/  ULDC UR4, c[0x0][0x604] ;  /* 0x0001810000047ab9 */ /* 0x000fe20000000800 */
[----:B------:R-:W-:Y:S01]  /*2a90*/  F2FP.BF16.F32.PACK_AB R163, R163, R46 ;  /* 0x0000002ea3a3723e */ /* 0x000fe200000010ff */
[----:B------:R-:W-:Y:S01]  /*2aa0*/  FFMA R14, R53, UR4, -R14 ;  /* 0x00000004350e7c23 */ /* 0x000fe2000800080e */
[----:B------:R-:W-:Y:S01]  /*2ab0*/  @!P1 FMUL R24, R24, 0.5 ;  /* 0x3f00000018189820 */ /* 0x000fe20000400000 */
[----:B------:R-:W3:Y:S01]  /*2ac0*/  MUFU.EX2 R50, R50 ;  /* 0x0000003200327308 */ /* 0x000ee20000000800 */
[----:B-1----:R-:W-:Y:S01]  /*2ad0*/  @!P2 FMUL R20, R20, R20 ;  /* 0x000000141414a220 */ /* 0x002fe20000400000 */
[----:B------:R-:W-:-:S03]  /*2ae0*/  FSETP.GEU.AND P2, PT, R33, -126, PT ;  /* 0xc2fc00002100780b */ /* 0x000fc60003f4e000 */
[C---:B------:R-:W-:Y:S01]  /*2af0*/  FADD R43, R159.reuse, R20 ;  /* 0x000000149f2b7221 */ /* 0x040fe20000000000 */
[----:B------:R-:W-:Y:S01]  /*2b00*/  F2FP.BF16.F32.PACK_AB R159, R159, R38 ;  /* 0x000000269f9f723e */ /* 0x000fe200000010ff */
[----:B------:R-:W-:Y:S01]  /*2b10*/  @!P3 FMUL R32, R32, 0.5 ;  /* 0x3f0000002020b820 */ /* 0x000fe20000400000 */
[----:B------:R1:W4:Y:S01]  /*2b20*/  MUFU.EX2 R152, R24 ;  /* 0x0000001800987308 */ /* 0x0003220000000800 */
[----:B--2---:R-:W-:Y:S01]  /*2b30*/  @!P4 FMUL R25, R25, R25 ;  /* 0x000000191919c220 */ /* 0x004fe20000400000 */
[----:B------:R-:W-:Y:S01]  /*2b40*/  FSETP.GEU.AND P4, PT, R37, -126, PT ;  /* 0xc2fc00002500780b */ /* 0x000fe20003f8e000 */
[----:B------:R-:W-:-:S04]  /*2b50*/  FADD R43, R34, R43 ;  /* 0x0000002b222b7221 */ /* 0x000fc80000000000 */
[----:B------:R-:W-:Y:S01]  /*2b60*/  @!P2 FMUL R33, R33, 0.5 ;  /* 0x3f0000002121a820 */ /* 0x000fe20000400000 */
[----:B------:R-:W2:Y:S01]  /*2b70*/  MUFU.EX2 R29, R29 ;  /* 0x0000001d001d7308 */ /* 0x000ea20000000800 */
[----:B---3--:R-:W-:Y:S01]  /*2b80*/  @!P6 FMUL R50, R50, R50 ;  /* 0x000000323232e220 */ /* 0x008fe20000400000 */
[----:B------:R-:W-:-:S03]  /*2b90*/  FSETP.GEU.AND P6, PT, R28, -126, PT ;  /* 0xc2fc00001c00780b */ /* 0x000fc60003fce000 */
[----:B-1----:R-:W-:Y:S01]  /*2ba0*/  FADD R24, R157, R50 ;  /* 0x000000329d187221 */ /* 0x002fe20000000000 */
[----:B------:R-:W-:Y:S01]  /*2bb0*/  F2FP.BF16.F32.PACK_AB R157, R30, R157 ;  /* 0x0000009d1e9d723e */ /* 0x000fe200000010ff */
[----:B------:R-:W-:Y:S01]  /*2bc0*/  @!P4 FMUL R37, R37, 0.5 ;  /* 0x3f0000002525c820 */ /* 0x000fe20000400000 */
[----:B------:R1:W3:Y:S01]  /*2bd0*/  MUFU.EX2 R156, R32 ;  /* 0x00000020009c7308 */ /* 0x0002e20000000800 */
[----:B----4-:R-:W-:Y:S01]  /*2be0*/  @!P1 FMUL R152, R152, R152 ;  /* 0x0000009898989220 */ /* 0x010fe20000400000 */
[----:B------:R-:W-:Y:S02]  /*2bf0*/  FSETP.GEU.AND P1, PT, R36, -126, PT ;  /* 0xc2fc00002400780b */ /* 0x000fe40003f2e000 */
[----:B------:R-:W-:-:S03]  /*2c00*/  F2FP.BF16.F32.PACK_AB R165, R165, R50 ;  /* 0x00000032a5a5723e */ /* 0x000fc600000010ff */
[----:B------:R-:W-:Y:S01]  /*2c10*/  @!P6 FMUL R28, R28, 0.5 ;  /* 0x3f0000001c1ce820 */ /* 0x000fe20000400000 */
[----:B------:R-:W4:Y:S01]  /*2c20*/  MUFU.EX2 R33, R33 ;  /* 0x0000002100217308 */ /* 0x000f220000000800 */
[----:B--2---:R-:W-:Y:S01]  /*2c30*/  @!P5 FMUL R29, R29, R29 ;  /* 0x0000001d1d1dd220 */ /* 0x004fe20000400000 */
[----:B------:R-:W-:Y:S01]  /*2c40*/  FSETP.GEU.AND P5, PT, R41, -126, PT ;  /* 0xc2fc00002900780b */ /* 0x000fe20003fae000 */
[----:B-1----:R-:W-:Y:S01]  /*2c50*/  FADD R32, R155, R46 ;  /* 0x0000002e9b207221 */ /* 0x002fe20000000000 */
[----:B------:R-:W-:-:S03]  /*2c60*/  F2FP.BF16.F32.PACK_AB R155, R26, R155 ;  /* 0x0000009b1a9b723e */ /* 0x000fc600000010ff */
[----:B------:R-:W-:Y:S01]  /*2c70*/  @!P1 FMUL R36, R36, 0.5 ;  /* 0x3f00000024249820 */ /* 0x000fe20000400000 */
[----:B------:R1:W2:Y:S01]  /*2c80*/  MUFU.EX2 R154, R28 ;  /* 0x0000001c009a7308 */ /* 0x0002a20000000800 */
[----:B---3--:R-:W-:Y:S01]  /*2c90*/  @!P3 FMUL R156, R156, R156 ;  /* 0x0000009c9c9cb220 */ /* 0x008fe20000400000 */
[----:B------:R-:W-:-:S05]  /*2ca0*/  FSETP.GEU.AND P3, PT, R49, -126, PT ;  /* 0xc2fc00003100780b */ /* 0x000fca0003f6e000 */
[----:B------:R-:W-:Y:S01]  /*2cb0*/  @!P5 FMUL R41, R41, 0.5 ;  /* 0x3f0000002929d820 */ /* 0x000fe20000400000 */
[----:B------:R3:W5:Y:S01]  /*2cc0*/  MUFU.EX2 R158, R36 ;  /* 0x00000024009e7308 */ /* 0x0007620000000800 */
[----:B----4-:R-:W-:Y:S01]  /*2cd0*/  @!P2 FMUL R33, R33, R33 ;  /* 0x000000212121a220 */ /* 0x010fe20000400000 */
[----:B------:R-:W-:Y:S01]  /*2ce0*/  FSETP.GEU.AND P2, PT, R44, -126, PT ;  /* 0xc2fc00002c00780b */ /* 0x000fe20003f4e000 */
[----:B-1----:R-:W-:Y:S01]  /*2cf0*/  FADD R28, R22, R161 ;  /* 0x000000a1161c7221 */ /* 0x002fe20000000000 */
[----:B------:R-:W-:-:S03]  /*2d00*/  F2FP.BF16.F32.PACK_AB R161, R161, R42 ;  /* 0x0000002aa1a1723e */ /* 0x000fc600000010ff */
[----:B------:R-:W-:Y:S01]  /*2d10*/  @!P3 FMUL R49, R49, 0.5 ;  /* 0x3f0000003131b820 */ /* 0x000fe20000400000 */
[----:B------:R-:W1:Y:S01]  /*2d20*/  MUFU.EX2 R37, R37 ;  /* 0x0000002500257308 */ /* 0x000e620000000800 */
[----:B--2---:R-:W-:Y:S01]  /*2d30*/  @!P6 FMUL R154, R154, R154 ;  /* 0x0000009a9a9ae220 */ /* 0x004fe20000400000 */
[----:B------:R-:W-:Y:S01]  /*2d40*/  FSETP.GEU.AND P6, PT, R40, -126, PT ;  /* 0xc2fc00002800780b */ /* 0x000fe20003fce000 */
[----:B---3--:R-:W-:-:S04]  /*2d50*/  FADD R36, R15, R24 ;  /* 0x000000180f247221 */ /* 0x008fc80000000000 */
[----:B------:R-:W-:Y:S01]  /*2d60*/  @!P2 FMUL R44, R44, 0.5 ;  /* 0x3f0000002c2ca820 */ /* 0x000fe20000400000 */
[----:B------:R2:W3:Y:S01]  /*2d70*/  MUFU.EX2 R160, R41 ;  /* 0x0000002900a07308 */ /* 0x0004e20000000800 */
[----:B-----5:R-:W-:Y:S01]  /*2d80*/  @!P1 FMUL R158, R158, R158 ;  /* 0x0000009e9e9e9220 */ /* 0x020fe20000400000 */
[----:B------:R-:W-:-:S05]  /*2d90*/  FSETP.GEU.AND P1, PT, R45, -126, PT ;  /* 0xc2fc00002d00780b */ /* 0x000fca0003f2e000 */
[----:B------:R-:W-:Y:S01]  /*2da0*/  @!P6 FMUL R40, R40, 0.5 ;  /* 0x3f0000002828e820 */ /* 0x000fe20000400000 */
[----:B------:R-:W4:Y:S01]  /*2db0*/  MUFU.EX2 R164, R49 ;  /* 0x0000003100a47308 */ /* 0x000f220000000800 */
[----:B-1----:R-:W-:Y:S01]  /*2dc0*/  @!P4 FMUL R37, R37, R37 ;  /* 0x000000252525c220 */ /* 0x002fe20000400000 */
[----:B------:R-:W-:Y:S01]  /*2dd0*/  FSETP.GEU.AND P4, PT, R48, -126, PT ;  /* 0xc2fc00003000780b */ /* 0x000fe20003f8e000 */
[----:B--2---:R-:W-:-:S04]  /*2de0*/  FADD R41, R38, R167 ;  /* 0x000000a726297221 */ /* 0x004fc80000000000 */
[----:B------:R-:W-:Y:S01]  /*2df0*/  @!P1 FMUL R45, R45, 0.5 ;  /* 0x3f0000002d2d9820 */ /* 0x000fe20000400000 */
[----:B------:R1:W2:Y:S01]  /*2e00*/  MUFU.EX2 R23, R40 ;  /* 0x0000002800177308 */ /* 0x0002a20000000800 */
[----:B---3--:R-:W-:Y:S01]  /*2e10*/  @!P5 FMUL R160, R160, R160 ;  /* 0x000000a0a0a0d220 */ /* 0x008fe20000400000 */
[----:B------:R-:W-:-:S03]  /*2e20*/  FSETP.GEU.AND P5, PT, R52, -126, PT ;  /* 0xc2fc00003400780b */ /* 0x000fc60003fae000 */
[----:B------:R-:W-:Y:S02]  /*2e30*/  FADD R15, R25, R160 ;  /* 0x000000a0190f7221 */ /* 0x000fe40000000000 */
[----:B------:R-:W-:Y:S01]  /*2e40*/  @!P4 FMUL R48, R48, 0.5 ;  /* 0x3f0000003030c820 */ /* 0x000fe20000400000 */
[----:B------:R-:W3:Y:S01]  /*2e50*/  MUFU.EX2 R27, R44 ;  /* 0x0000002c001b7308 */ /* 0x000ee20000000800 */
[----:B----4-:R-:W-:Y:S01]  /*2e60*/  @!P3 FMUL R164, R164, R164 ;  /* 0x000000a4a4a4b220 */ /* 0x010fe20000400000 */
[----:B------:R-:W-:Y:S01]  /*2e70*/  FSETP.GEU.AND P3, PT, R14, -126, PT ;  /* 0xc2fc00000e00780b */ /* 0x000fe20003f6e000 */
[----:B-1----:R-:W-:Y:S02]  /*2e80*/  FADD R40, R28, R39 ;  /* 0x000000271c287221 */ /* 0x002fe40000000000 */
[----:B------:R-:W-:Y:S02]  /*2e90*/  FADD R24, R33, R164 ;  /* 0x000000a421187221 */ /* 0x000fe40000000000 */
[----:B------:R-:W-:Y:S01]  /*2ea0*/  @!P5 FMUL R52, R52, 0.5 ;  /* 0x3f0000003434d820 */ /* 0x000fe20000400000 */
[----:B------:R1:W4:Y:S01]  /*2eb0*/  MUFU.EX2 R162, R45 ;  /* 0x0000002d00a27308 */ /* 0x0003220000000800 */
[----:B--2---:R-:W-:Y:S01]  /*2ec0*/  @!P6 FMUL R23, R23, R23 ;  /* 0x000000171717e220 */ /* 0x004fe20000400000 */
[----:B------:R-:W-:-:S04]  /*2ed0*/  FADD R43, R40, R43 ;  /* 0x0000002b282b7221 */ /* 0x000fc80000000000 */
[----:B------:R-:W-:Y:S01]  /*2ee0*/  F2FP.BF16.F32.PACK_AB R160, R160, R23 ;  /* 0x00000017a0a0723e */ /* 0x000fe200000010ff */
[----:B------:R-:W-:Y:S01]  /*2ef0*/  @!P3 FMUL R14, R14, 0.5 ;  /* 0x3f0000000e0eb820 */ /* 0x000fe20000400000 */
[----:B------:R-:W2:Y:S01]  /*2f00*/  MUFU.EX2 R31, R48 ;  /* 0x00000030001f7308 */ /* 0x000ea20000000800 */
[----:B---3--:R-:W-:Y:S01]  /*2f10*/  @!P2 FMUL R27, R27, R27 ;  /* 0x0000001b1b1ba220 */ /* 0x008fe20000400000 */
[----:B-1----:R-:W-:Y:S01]  /*2f20*/  FADD R45, R32, R41 ;  /* 0x00000029202d7221 */ /* 0x002fe20000000000 */
[----:B------:R-:W-:Y:S02]  /*2f30*/  FADD R32, R15, R24 ;  /* 0x000000180f207221 */ /* 0x000fe40000000000 */
[----:B------:R-:W-:Y:S01]  /*2f40*/  FADD R15, R154, R27 ;  /* 0x0000001b9a0f7221 */ /* 0x000fe20000000000 */
[----:B------:R-:W-:Y:S01]  /*2f50*/  FADD R36, R36, R45 ;  /* 0x0000002d24247221 */ /* 0x000fe20000000000 */
[----:B------:R-:W-:Y:S01]  /*2f60*/  F2FP.BF16.F32.PACK_AB R154, R29, R154 ;  /* 0x0000009a1d9a723e */ /* 0x000fe200000010ff */
[----:B------:R-:W1:Y:S01]  /*2f70*/  MUFU.EX2 R35, R52 ;  /* 0x0000003400237308 */ /* 0x000e620000000800 */
[----:B----4-:R-:W-:-:S04]  /*2f80*/  @!P1 FMUL R162, R162, R162 ;  /* 0x000000a2a2a29220 */ /* 0x010fc80000400000 */
[----:B------:R-:W-:Y:S01]  /*2f90*/  FADD R24, R29, R162 ;  /* 0x000000a21d187221 */ /* 0x000fe20000000000 */
[----:B------:R-:W-:Y:S02]  /*2fa0*/  F2FP.BF16.F32.PACK_AB R162, R162, R27 ;  /* 0x0000001ba2a2723e */ /* 0x000fe400000010ff */
[----:B------:R3:W4:Y:S01]  /*2fb0*/  MUFU.EX2 R166, R14 ;  /* 0x0000000e00a67308 */ /* 0x0007220000000800 */
[----:B--2---:R-:W-:-:S04]  /*2fc0*/  @!P4 FMUL R31, R31, R31 ;  /* 0x0000001f1f1fc220 */ /* 0x004fc80000400000 */
[----:B------:R-:W-:Y:S01]  /*2fd0*/  FADD R39, R156, R31 ;  /* 0x0000001f9c277221 */ /* 0x000fe20000000000 */
[----:B------:R-:W-:Y:S02]  /*2fe0*/  F2FP.BF16.F32.PACK_AB R156, R33, R156 ;  /* 0x0000009c219c723e */ /* 0x000fe400000010ff */
[----:B------:R-:W-:Y:S01]  /*2ff0*/  F2FP.BF16.F32.PACK_AB R164, R164, R31 ;  /* 0x0000001fa4a4723e */ /* 0x000fe200000010ff */
[----:B-1----:R-:W-:Y:S01]  /*3000*/  @!P5 FMUL R35, R35, R35 ;  /* 0x000000232323d220 */ /* 0x002fe20000400000 */
[----:B---3--:R-:W-:Y:S01]  /*3010*/  FADD R14, R152, R23 ;  /* 0x00000017980e7221 */ /* 0x008fe20000000000 */
[----:B------:R-:W-:Y:S02]  /*3020*/  F2FP.BF16.F32.PACK_AB R152, R25, R152 ;  /* 0x000000981998723e */ /* 0x000fe400000010ff */
[----:B------:R-:W-:Y:S01]  /*3030*/  FADD R28, R158, R35 ;  /* 0x000000239e1c7221 */ /* 0x000fe20000000000 */
[----:B------:R-:W-:Y:S01]  /*3040*/  FADD R14, R14, R39 ;  /* 0x000000270e0e7221 */ /* 0x000fe20000000000 */
[----:B------:R-:W-:Y:S01]  /*3050*/  F2FP.BF16.F32.PACK_AB R158, R37, R158 ;  /* 0x0000009e259e723e */ /* 0x000fe200000010ff */
[----:B----4-:R-:W-:Y:S01]  /*3060*/  @!P3 FMUL R166, R166, R166 ;  /* 0x000000a6a6a6b220 */ /* 0x010fe20000400000 */
[----:B------:R-:W-:-:S03]  /*3070*/  FADD R15, R15, R28 ;  /* 0x0000001c0f0f7221 */ /* 0x000fc60000000000 */
[----:B------:R-:W-:Y:S01]  /*3080*/  FADD R41, R37, R166 ;  /* 0x000000a625297221 */ /* 0x000fe20000000000 */
[----:B------:R-:W-:Y:S01]  /*3090*/  FADD R14, R14, R15 ;  /* 0x0000000f0e0e7221 */ /* 0x000fe20000000000 */
[----:B------:R-:W-:Y:S01]  /*30a0*/  FADD R15, R36, R43 ;  /* 0x0000002b240f7221 */ /* 0x000fe20000000000 */
[----:B------:R-:W-:Y:S01]  /*30b0*/  F2FP.BF16.F32.PACK_AB R166, R166, R35 ;  /* 0x00000023a6a6723e */ /* 0x000fe200000010ff */
[----:B------:R-:W-:Y:S01]  /*30c0*/  FADD R41, R24, R41 ;  /* 0x0000002918297221 */ /* 0x000fe20000000000 */
[----:B------:R-:W-:-:S03]  /*30d0*/  MOV R24, UR10 ;  /* 0x0000000a00187c02 */ /* 0x000fc60008000f00 */
[----:B------:R-:W-:Y:S01]  /*30e0*/  FADD R41, R32, R41 ;  /* 0x0000002920297221 */ /* 0x000fe20000000000 */
[----:B------:R1:W-:Y:S03]  /*30f0*/  SYNCS.ARRIVE.TRANS64.A1T0 RZ, [R24+UR18], RZ ;  /* 0x000000ff18ff79a7 */ /* 0x0003e60008100012 */
[----:B------:R-:W-:Y:S01]  /*3100*/  FADD R14, R14, R41 ;  /* 0x000000290e0e7221 */ /* 0x000fe20000000000 */
[----:B------:R-:W-:Y:S06]  /*3110*/  @!P0 BRA `(.L_x_19) ;  /* 0x0000000000048947 */ /* 0x000fec0003800000 */
[----:B------:R-:W-:Y:S01]  /*3120*/  BPT.TRAP 0x1 ;  /* 0x000000040000795c */ /* 0x000fe20000300000 */
.L_x_19:
[----:B------:R-:W2:Y:S01]  /*3130*/  SYNCS.PHASECHK.TRANS64.TRYWAIT P1, [UR60+0x38008], R21 ;  /* 0x03800815ff0075a7 */ /* 0x000ea2000802017c */
[----:B------:R-:W-:-:S06]  /*3140*/  ULOP3.LUT UR4, UR15, 0x2000000, URZ, 0xfc, !UPT ;  /* 0x020000000f047892 */ /* 0x000fcc000f8efc3f */
[----:B------:R-:W-:Y:S01]  /*3150*/  MOV R23, UR4 ;  /* 0x0000000400177c02 */ /* 0x000fe20008000f00 */
[----:B--2---:R-:W-:Y:S06]  /*3160*/  @!P1 BRA `(.L_x_20) ;  /* 0x0000009400889947 */ /* 0x004fec0003800000 */
.L_x_116:
[----:B------:R-:W-:Y:S01]  /*3170*/  R2UR UR5, R23 ;  /* 0x00000000170572ca */ /* 0x000fe200000e0000 */
[----:B-1----:R-:W-:Y:S01]  /*3180*/  WARPGROUP.ARRIVE ;  /* 0x00000000000079c5 */ /* 0x002fe20000000000 */
[----:B------:R-:W-:Y:S01]  /*3190*/  UMOV UR7, 0x40000040 ;  /* 0x4000004000077882 */ /* 0x000fe20000000000 */
[----:B------:R-:W-:-:S10]  /*31a0*/  F2FP.BF16.F32.PACK_AB R167, R20, R167 ;  /* 0x000000a714a7723e */ /* 0x000fd400000010ff */
[----:B------:R-:W-:-:S07]  /*31b0*/  UIADD3 UR4, UR5, 0x800, URZ ;  /* 0x0000080005047890 */ /* 0x000fce000fffe03f */
[----:B------:R-:W-:Y:S01]  /*31c0*/  UMOV UR6, UR4 ;  /* 0x0000000400067c82 */ /* 0x000fe20008000000 */
[----:B------:R-:W-:-:S09]  /*31d0*/  UIADD3 UR4, UR5, 0x880, URZ ;  /* 0x0000088005047890 */ /* 0x000fd2000fffe03f */
[----:B------:R-:W-:Y:S01]  /*31e0*/  HGMMA.64x256x16.F32.BF16 R24, R152, gdesc[UR4].tnspB, RZ, !UPT, gsb0 ;  /* 0x43e0000498187df0 */ /* 0x000fe2000c0018ff */
[----:B------:R-:W-:Y:S01]  /*31f0*/  UMOV UR7, 0x40000040 ;  /* 0x4000004000077882 */ /* 0x000fe20000000000 */
[----:B------:R-:W-:Y:S01]  /*3200*/  UMOV UR6, UR4 ;  /* 0x0000000400067c82 */ /* 0x000fe20008000000 */
[----:B------:R-:W-:Y:S01]  /*3210*/  UIADD3 UR4, UR5, 0x900, URZ ;  /* 0x0000090005047890 */ /* 0x000fe2000fffe03f */
[----:B------:R-:W-:Y:S02]  /*3220*/  WARPGROUP.DEPBAR.LE gsb0, 0x0 ;  /* 0x00008000000079c5 */ /* 0x000fe40000010000 */
[----:B------:R-:W-:-:S15]  /*3230*/  WARPGROUP.ARRIVE ;  /* 0x00000000000079c5 */ /* 0x000fde0000000000 */
[----:B------:R-:W-:-:S07]  /*3240*/  NOP ;  /* 0x0000000000007918 */ /* 0x000fce0000000000 */
[----:B------:R-:W-:Y:S01]  /*3250*/  HGMMA.64x256x16.F32.BF16 R24, R156, gdesc[UR4].tnspB, R24, gsb0 ;  /* 0x43e000049c187df0 */ /* 0x000fe20008001818 */
[----:B------:R-:W-:Y:S01]  /*3260*/  UMOV UR6, UR4 ;  /* 0x0000000400067c82 */ /* 0x000fe20008000000 */
[----:B------:R-:W-:Y:S01]  /*3270*/  UMOV UR7, 0x40000040 ;  /* 0x4000004000077882 */ /* 0x000fe20000000000 */
[----:B------:R-:W-:Y:S01]  /*3280*/  UIADD3 UR4, UR5, 0x980, URZ ;  /* 0x0000098005047890 */ /* 0x000fe2000fffe03f */
[----:B------:R-:W-:Y:S02]  /*3290*/  WARPGROUP.DEPBAR.LE gsb0, 0x0 ;  /* 0x00008000000079c5 */ /* 0x000fe40000010000 */
[----:B------:R-:W-:-:S15]  /*32a0*/  WARPGROUP.ARRIVE ;  /* 0x00000000000079c5 */ /* 0x000fde0000000000 */
[----:B------:R-:W-:-:S07]  /*32b0*/  NOP ;  /* 0x0000000000007918 */ /* 0x000fce0000000000 */
[----:B------:R-:W-:Y:S01]  /*32c0*/  HGMMA.64x256x16.F32.BF16 R24, R160, gdesc[UR4].tnspB, R24, gsb0 ;  /* 0x43e00004a0187df0 */ /* 0x000fe20008001818 */
[----:B------:R-:W-:Y:S01]  /*32d0*/  UMOV UR6, UR4 ;  /* 0x0000000400067c82 */ /* 0x000fe20008000000 */
[----:B------:R-:W-:Y:S01]  /*32e0*/  UMOV UR7, 0x40000040 ;  /* 0x4000004000077882 */ /* 0x000fe20000000000 */
[----:B------:R-:W-:Y:S02]  /*32f0*/  WARPGROUP.DEPBAR.LE gsb0, 0x0 ;  /* 0x00008000000079c5 */ /* 0x000fe40000010000 */
[----:B------:R-:W-:-:S15]  /*3300*/  WARPGROUP.ARRIVE ;  /* 0x00000000000079c5 */ /* 0x000fde0000000000 */
[----:B------:R-:W-:-:S08]  /*3310*/  NOP ;  /* 0x0000000000007918 */ /* 0x000fd00000000000 */
[----:B------:R-:W-:Y:S03]  /*3320*/  HGMMA.64x256x16.F32.BF16 R24, R164, gdesc[UR4].tnspB, R24, gsb0 ;  /* 0x43e00004a4187df0 */ /* 0x000fe60008001818 */
[----:B------:R-:W-:Y:S02]  /*3330*/  WARPGROUP.DEPBAR.LE gsb0, 0x0 ;  /* 0x00008000000079c5 */ /* 0x000fe40000010000 */
[----:B------:R-:W-:Y:S05]  /*3340*/  @!P0 BRA `(.L_x_21) ;  /* 0x0000000000048947 */ /* 0x000fea0003800000 */
[----:B------:R-:W-:Y:S01]  /*3350*/  BPT.TRAP 0x1 ;  /* 0x000000040000795c */ /* 0x000fe20000300000 */
.L_x_21:
[----:B------:R-:W-:Y:S01]  /*3360*/  UISETP.GT.U32.AND UP0, UPT, UR14, 0x1, UPT ;  /* 0x000000010e00788c */ /* 0x000fe2000bf04070 */
[----:B------:R-:W-:Y:S01]  /*3370*/  MOV R184, RZ ;  /* 0x000000ff00b87202 */ /* 0x000fe20000000f00 */
[----:B------:R-:W-:-:S04]  /*3380*/  UIADD3 UR4, UR60, 0x38028, URZ ;  /* 0x000380283c047890 */ /* 0x000fc8000fffe03f */
[----:B------:R-:W-:Y:S01]  /*3390*/  PLOP3.LUT P1, PT, PT, PT, UP0, 0x80, 0x0 ;  /* 0x000000000000781c */ /* 0x000fe20003f2f008 */
[----:B------:R-:W-:-:S09]  /*33a0*/  UPRMT UR4, URZ, 0x654, UR4 ;  /* 0x000006543f047896 */ /* 0x000fd20008000004 */
[----:B------:R-:W-:Y:S03]  /*33b0*/  SYNCS.ARRIVE.TRANS64.RED.A1T0 RZ, [UR4], RZ ;  /* 0x000000ffffff79a7 */ /* 0x000fe60008100404 */
[----:B------:R-:W-:Y:S05]  /*33c0*/  @P1 BRA `(.L_x_22) ;  /* 0x0000000000041947 */ /* 0x000fea0003800000 */
[----:B------:R-:W-:Y:S01]  /*33d0*/  BPT.TRAP 0x1 ;  /* 0x000000040000795c */ /* 0x000fe20000300000 */
.L_x_22:
[----:B------:R-:W-:Y:S01]  /*33e0*/  ISETP.GE.AND P2, PT, R19, 0x4, PT ;  /* 0x000000041300780c */ /* 0x000fe20003f46270 */
[----:B------:R-:W-:Y:S01]  /*33f0*/  UMOV UR7, 0x1 ;  /* 0x0000000100077882 */ /* 0x000fe20000000000 */
[----:B------:R-:W-:Y:S01]  /*3400*/  UMOV UR4, 0x2 ;  /* 0x0000000200047882 */ /* 0x000fe20000000000 */
[----:B------:R-:W-:Y:S02]  /*3410*/  IADD3 R17, R17, 0x40, RZ ;  /* 0x0000004011117810 */ /* 0x000fe40007ffe0ff */
[----:B------:R-:W-:-:S08]  /*3420*/  IADD3 R20, R19, -0x2, RZ ;  /* 0xfffffffe13147810 */ /* 0x000fd00007ffe0ff */
[----:B------:R-:W-:Y:S05]  /*3430*/  @!P2 BRA `(.L_x_23) ;  /* 0x000000240014a947 */ /* 0x000fea0003800000 */
[----:B--2---:R-:W-:Y:S01]  /*3440*/  IADD3 R22, R19, -0x3, RZ ;  /* 0xfffffffd13167810 */ /* 0x004fe20007ffe0ff */
[----:B------:R-:W-:Y:S01]  /*3450*/  UMOV UR4, 0x2 ;  /* 0x0000000200047882 */ /* 0x000fe20000000000 */
[----:B------:R-:W-:Y:S01]  /*3460*/  MOV R21, R18 ;  /* 0x0000001200157202 */ /* 0x000fe20000000f00 */
[----:B------:R-:W-:Y:S01]  /*3470*/  UMOV UR7, 0x1 ;  /* 0x0000000100077882 */ /* 0x000fe20000000000 */
[----:B------:R-:W-:Y:S01]  /*3480*/  MOV R185, R13 ;  /* 0x0000000d00b97202 */ /* 0x000fe20000000f00 */
[----:B------:R-:W-:Y:S01]  /*3490*/  ULDC UR6, c[0x0][0x604] ;  /* 0x0001810000067ab9 */ /* 0x000fe20000000800 */
[----:B------:R-:W-:-:S07]  /*34a0*/  MOV R184, RZ ;  /* 0x000000ff00b87202 */ /* 0x000fce0000000f00 */
.L_x_34:
[----:B------:R-:W-:Y:S02]  /*34b0*/  PLOP3.LUT P3, PT, PT, PT, UP1, 0x80, 0x0 ;  /* 0x000000000000781c */ /* 0x000fe40003f6f018 */
[----:B------:R-:W-:-:S11]  /*34c0*/  MOV R20, R22 ;  /* 0x0000001600147202 */ /* 0x000fd60000000f00 */
[----:B------:R-:W-:Y:S05]  /*34d0*/  @!P3 BRA `(.L_x_24) ;  /* 0x000000000004b947 */ /* 0x000fea0003800000 */
[----:B------:R-:W-:Y:S01]  /*34e0*/  BPT.TRAP 0x1 ;  /* 0x000000040000795c */ /* 0x000fe20000300000 */
.L_x_24:
[----:B------:R-:W-:Y:S01]  /*34f0*/  ULEA UR5, UR4, UR60, 0x3 ;  /* 0x0000003c04057291 */ /* 0x000fe2000f8e183f */
[----:B------:R-:W-:-:S08]  /*3500*/  SHF.L.U32 R13, R184, 0x1f, RZ ;  /* 0x0000001fb80d7819 */ /* 0x000fd000000006ff */
[----:B------:R-:W1:Y:S02]  /*3510*/  SYNCS.PHASECHK.TRANS64.TRYWAIT P2, [UR5+0x38000], R13 ;  /* 0x0380000dff0075a7 */ /* 0x000e640008040145 */
[----:B-1----:R-:W-:Y:S05]  /*3520*/  @!P2 BRA `(.L_x_25) ;  /* 0x0000009000b0a947 */ /* 0x002fea0003800000 */
.L_x_117:
[----:B-1----:R-:W-:Y:S01]  /*3530*/  MOV R13, UR49 ;  /* 0x00000031000d7c02 */ /* 0x002fe20008000f00 */
[----:B------:R-:W-:Y:S01]  /*3540*/  ULEA UR5, UR4, UR61, 0xb ;  /* 0x0000003d04057291 */ /* 0x000fe2000f8e583f */
[----:B------:R-:W-:Y:S01]  /*3550*/  MOV R18, UR48 ;  /* 0x0000003000127c02 */ /* 0x000fe20008000f00 */
[----:B------:R-:W-:Y:S01]  /*3560*/  WARPGROUP.ARRIVE ;  /* 0x00000000000079c5 */ /* 0x000fe20000000000 */
[----:B------:R-:W-:Y:S01]  /*3570*/  R2UR UR48, R4 ;  /* 0x00000000043072ca */ /* 0x000fe200000e0000 */
[----:B------:R-:W-:Y:S01]  /*3580*/  UMOV UR51, 0x40000040 ;  /* 0x4000004000337882 */ /* 0x000fe20000000000 */
[----:B------:R-:W-:Y:S01]  /*3590*/  R2UR UR49, R5 ;  /* 0x00000000053172ca */ /* 0x000fe200000e0000 */
[----:B------:R-:W-:Y:S01]  /*35a0*/  UIADD3 UR10, UR5, 0x2, URZ ;  /* 0x00000002050a7890 */ /* 0x000fe2000fffe03f */
[----:B------:R-:W-:Y:S01]  /*35b0*/  MOV R19, UR53 ;  /* 0x0000003500137c02 */ /* 0x000fe20008000f00 */
[----:B------:R-:W-:Y:S01]  /*35c0*/  UMOV UR50, UR5 ;  /* 0x0000000500327c82 */ /* 0x000fe20008000000 */
[----:B------:R-:W-:Y:S01]  /*35d0*/  MOV R22, UR52 ;  /* 0x0000003400167c02 */ /* 0x000fe20008000f00 */
[----:B------:R-:W-:Y:S01]  /*35e0*/  UMOV UR55, 0x40000040 ;  /* 0x4000004000377882 */ /* 0x000fe20000000000 */
[----:B------:R-:W-:Y:S01]  /*35f0*/  R2UR UR52, R6 ;  /* 0x00000000063472ca */ /* 0x000fe200000e0000 */
[----:B------:R-:W-:Y:S01]  /*3600*/  UMOV UR59, 0x40000040 ;  /* 0x40000040003b7882 */ /* 0x000fe20000000000 */
[----:B------:R-:W-:Y:S01]  /*3610*/  R2UR UR53, R7 ;  /* 0x00000000073572ca */ /* 0x000fe200000e0000 */
[----:B------:R-:W-:Y:S01]  /*3620*/  UMOV UR54, UR10 ;  /* 0x0000000a00367c82 */ /* 0x000fe20008000000 */
[----:B------:R-:W-:Y:S01]  /*3630*/  R2UR UR56, R8 ;  /* 0x00000000083872ca */ /* 0x000fe200000e0000 */
[----:B------:R-:W-:Y:S01]  /*3640*/  UIADD3 UR10, UR5, 0x4, URZ ;  /* 0x00000004050a7890 */ /* 0x000fe2000fffe03f */
[----:B------:R-:W-:Y:S01]  /*3650*/  R2UR UR57, R9 ;  /* 0x00000000093972ca */ /* 0x000fe200000e0000 */
[----:B------:R-:W-:Y:S01]  /*3660*/  HGMMA.64x64x16.F32.BF16 R152, gdesc[UR48], RZ, !UPT, gsb0 ;  /* 0x00e00000309879f0 */ /* 0x000fe2000c0018ff */
[----:B------:R-:W-:Y:S01]  /*3670*/  UMOV UR11, 0x40000040 ;  /* 0x40000040000b7882 */ /* 0x000fe20000000000 */
[----:B------:R-:W-:Y:S01]  /*3680*/  UIADD3 UR14, UR5, 0x200, URZ ;  /* 0x00000200050e7890 */ /* 0x000fe2000fffe03f */
[----:B------:R-:W-:Y:S01]  /*3690*/  R2UR UR49, R13 ;  /* 0x000000000d3172ca */ /* 0x000fe200000e0000 */
[----:B------:R-:W-:Y:S01]  /*36a0*/  UMOV UR15, 0x40000040 ;  /* 0x40000040000f7882 */ /* 0x000fe20000000000 */
[----:B------:R-:W-:Y:S01]  /*36b0*/  UMOV UR58, UR10 ;  /* 0x0000000a003a7c82 */ /* 0x000fe20008000000 */
[----:B------:R-:W-:Y:S01]  /*36c0*/  UIADD3 UR10, UR5, 0x6, URZ ;  /* 0x00000006050a7890 */ /* 0x000fe2000fffe03f */
[----:B------:R-:W-:Y:S01]  /*36d0*/  R2UR UR48, R18 ;  /* 0x00000000123072ca */ /* 0x000fe200000e0000 */
        /* <DEDUP_REMOVED lines=18> */
[----:B------:R-:W-:-:S04]  /*3800*/  UIADD3 UR4, UR4, 0x1, URZ ;  /* 0x0000000104047890 */ /* 0x000fc8000fffe03f */
[----:B------:R-:W-:-:S04]  /*3810*/  UISETP.NE.AND UP0, UPT, UR4, 0x5, UPT ;  /* 0x000000050400788c */ /* 0x000fc8000bf05270 */
[----:B------:R-:W-:Y:S01]  /*3820*/  USEL UR4, UR4, URZ, UP0 ;  /* 0x0000003f04047287 */ /* 0x000fe20008000000 */
[----:B------:R-:W-:Y:S02]  /*3830*/  WARPGROUP.DEPBAR.LE gsb0, 0x0 ;  /* 0x00008000000079c5 */ /* 0x000fe40000010000 */
[----:B------:R-:W-:-:S06]  /*3840*/  WARPGROUP.ARRIVE ;  /* 0x00000000000079c5 */ /* 0x000fcc0000000000 */
[----:B------:R-:W-:Y:S01]  /*3850*/  HGMMA.64x64x16.F32.BF16 R152, gdesc[UR52], R152, gsb0 ;  /* 0x00e00000349879f0 */ /* 0x000fe20008001898 */
[----:B------:R-:W-:Y:S01]  /*3860*/  R2UR UR53, R19 ;  /* 0x00000000133572ca */ /* 0x000fe200000e0000 */
[----:B------:R-:W-:Y:S01]  /*3870*/  UIADD3 UR54, UR5, 0x604, URZ ;  /* 0x0000060405367890 */ /* 0x000fe2000fffe03f */
[----:B------:R-:W-:Y:S01]  /*3880*/  R2UR UR52, R22 ;  /* 0x00000000163472ca */ /* 0x000fe200000e0000 */
[----:B------:R-:W-:Y:S01]  /*3890*/  UMOV UR55, 0x40000040 ;  /* 0x4000004000377882 */ /* 0x000fe20000000000 */
[----:B------:R-:W-:Y:S01]  /*38a0*/  UIADD3 UR5, UR5, 0x606, URZ ;  /* 0x0000060605057890 */ /* 0x000fe2000fffe03f */
[----:B------:R-:W-:Y:S02]  /*38b0*/  WARPGROUP.DEPBAR.LE gsb0, 0x0 ;  /* 0x00008000000079c5 */ /* 0x000fe40000010000 */
[----:B------:R-:W-:-:S06]  /*38c0*/  WARPGROUP.ARRIVE ;  /* 0x00000000000079c5 */ /* 0x000fcc0000000000 */
[----:B------:R-:W-:Y:S01]  /*38d0*/  HGMMA.64x64x16.F32.BF16 R152, gdesc[UR56], R152, gsb0 ;  /* 0x00e00000389879f0 */ /* 0x000fe20008001898 */
[----:B------:R-:W-:Y:S01]  /*38e0*/  R2UR UR56, R10 ;  /* 0x000000000a3872ca */ /* 0x000fe200000e0000 */
[----:B------:R-:W-:Y:S01]  /*38f0*/  UMOV UR58, UR5 ;  /* 0x00000005003a7c82 */ /* 0x000fe20008000000 */
[----:B------:R-:W-:Y:S01]  /*3900*/  R2UR UR57, R11 ;  /* 0x000000000b3972ca */ /* 0x000fe200000e0000 */
[----:B------:R-:W-:Y:S01]  /*3910*/  UMOV UR59, 0x40000040 ;  /* 0x40000040003b7882 */ /* 0x000fe20000000000 */
[----:B------:R-:W-:-:S06]  /*3920*/  USEL UR5, URZ, 0x1, UP0 ;  /* 0x000000013f057887 */ /* 0x000fcc0008000000 */
[----:B------:R-:W-:Y:S01]  /*3930*/  LOP3.LUT R19, R184, UR5, RZ, 0x3c, !PT ;  /* 0x00000005b8137c12 */ /* 0x000fe2000f8e3cff */
[----:B------:R-:W-:Y:S02]  /*3940*/  WARPGROUP.DEPBAR.LE gsb0, 0x0 ;  /* 0x00008000000079c5 */ /* 0x000fe40000010000 */
[----:B------:R-:W-:-:S06]  /*3950*/  WARPGROUP.ARRIVE ;  /* 0x00000000000079c5 */ /* 0x000fcc0000000000 */
[----:B------:R-:W-:Y:S03]  /*3960*/  HGMMA.64x64x16.F32.BF16 R152, gdesc[UR8], R152, gsb0 ;  /* 0x00e00000089879f0 */ /* 0x000fe60008001898 */
        /* <DEDUP_REMOVED lines=37> */
[----:B------:R-:W-:Y:S05]  /*3bc0*/  @!P3 BRA `(.L_x_26) ;  /* 0x000000000004b947 */ /* 0x000fea0003800000 */
[----:B------:R-:W-:Y:S01]  /*3bd0*/  BPT.TRAP 0x1 ;  /* 0x000000040000795c */ /* 0x000fe20000300000 */
.L_x_26:
[----:B------:R-:W-:Y:S01]  /*3be0*/  FMNMX R18, R152, R21, !PT ;  /* 0x0000001598127209 */ /* 0x000fe20007800000 */
[----:B------:R-:W-:-:S03]  /*3bf0*/  ULEA UR5, UR4, UR60, 0x3 ;  /* 0x0000003c04057291 */ /* 0x000fc6000f8e183f */
[----:B------:R-:W-:-:S04]  /*3c00*/  FMNMX R13, R153, R18, !PT ;  /* 0x00000012990d7209 */ /* 0x000fc80007800000 */
        /* <DEDUP_REMOVED lines=13> */
[----:B------:R-:W-:-:S05]  /*3ce0*/  FMNMX R13, R181, R18, !PT ;  /* 0x00000012b50d7209 */ /* 0x000fca0007800000 */
[----:B------:R-:W1:Y:S02]  /*3cf0*/  SHFL.BFLY PT, R18, R13, 0x1, 0x1f ;  /* 0x0c201f000d127f89 */ /* 0x000e6400000e0000 */
[----:B-1----:R-:W-:Y:S02]  /*3d00*/  FMNMX R22, R13, R18, !PT ;  /* 0x000000120d167209 */ /* 0x002fe40007800000 */
[----:B------:R-:W-:-:S03]  /*3d10*/  FMNMX R18, R154, R185, !PT ;  /* 0x000000b99a127209 */ /* 0x000fc60007800000 */
[----:B------:R-:W1:Y:S01]  /*3d20*/  SHFL.BFLY PT, R187, R22, 0x2, 0x1f ;  /* 0x0c401f0016bb7f89 */ /* 0x000e6200000e0000 */
[----:B------:R-:W-:-:S04]  /*3d30*/  FMNMX R189, R155, R18, !PT ;  /* 0x000000129bbd7209 */ /* 0x000fc80007800000 */
[----:B------:R-:W-:-:S04]  /*3d40*/  FMNMX R18, R158, R189, !PT ;  /* 0x000000bd9e127209 */ /* 0x000fc80007800000 */
[----:B------:R-:W-:-:S04]  /*3d50*/  FMNMX R189, R159, R18, !PT ;  /* 0x000000129fbd7209 */ /* 0x000fc80007800000 */
[----:B------:R-:W-:Y:S02]  /*3d60*/  FMNMX R184, R162, R189, !PT ;  /* 0x000000bda2b87209 */ /* 0x000fe40007800000 */
[----:B-1----:R-:W-:Y:S02]  /*3d70*/  FMNMX R18, R22, R187, !PT ;  /* 0x000000bb16127209 */ /* 0x002fe40007800000 */
[----:B------:R-:W-:Y:S02]  /*3d80*/  FMNMX R187, R163, R184, !PT ;  /* 0x000000b8a3bb7209 */ /* 0x000fe40007800000 */
[----:B------:R-:W-:Y:S02]  /*3d90*/  FSETP.NEU.AND P2, PT, R18, -INF , PT ;  /* 0xff8000001200780b */ /* 0x000fe40003f4d000 */
[----:B------:R-:W-:Y:S02]  /*3da0*/  FMNMX R188, R166, R187, !PT ;  /* 0x000000bba6bc7209 */ /* 0x000fe40007800000 */
[----:B------:R-:W-:-:S02]  /*3db0*/  FSEL R184, R18, RZ, P2 ;  /* 0x000000ff12b87208 */ /* 0x000fc40001000000 */
[----:B------:R-:W-:-:S03]  /*3dc0*/  FMNMX R13, R167, R188, !PT ;  /* 0x000000bca70d7209 */ /* 0x000fc60007800000 */
[----:B------:R-:W-:Y:S01]  /*3dd0*/  FMUL R186, R184, UR6 ;  /* 0x00000006b8ba7c20 */ /* 0x000fe20008400000 */
[----:B------:R-:W-:Y:S01]  /*3de0*/  FMNMX R22, R170, R13, !PT ;  /* 0x0000000daa167209 */ /* 0x000fe20007800000 */
[----:B------:R-:W-:Y:S02]  /*3df0*/  FADD R184, -R184, R21 ;  /* 0x00000015b8b87221 */ /* 0x000fe40000000100 */
[--C-:B------:R-:W-:Y:S01]  /*3e00*/  FFMA R152, R152, UR6, -R186.reuse ;  /* 0x0000000698987c23 */ /* 0x100fe200080008ba */
[----:B------:R-:W-:Y:S01]  /*3e10*/  FMNMX R13, R171, R22, !PT ;  /* 0x00000016ab0d7209 */ /* 0x000fe20007800000 */
[--C-:B------:R-:W-:Y:S01]  /*3e20*/  FFMA R153, R153, UR6, -R186.reuse ;  /* 0x0000000699997c23 */ /* 0x100fe200080008ba */
[--C-:B------:R-:W-:Y:S01]  /*3e30*/  FFMA R157, R157, UR6, -R186.reuse ;  /* 0x000000069d9d7c23 */ /* 0x100fe200080008ba */
[--C-:B------:R-:W-:Y:S01]  /*3e40*/  FFMA R161, R161, UR6, -R186.reuse ;  /* 0x00000006a1a17c23 */ /* 0x100fe200080008ba */
[----:B------:R-:W-:Y:S01]  /*3e50*/  FSETP.GEU.AND P5, PT, R152, -126, PT ;  /* 0xc2fc00009800780b */ /* 0x000fe20003fae000 */
[--C-:B------:R-:W-:Y:S01]  /*3e60*/  FFMA R165, R165, UR6, -R186.reuse ;  /* 0x00000006a5a57c23 */ /* 0x100fe200080008ba */
[----:B------:R-:W-:Y:S01]  /*3e70*/  FMNMX R22, R174, R13, !PT ;  /* 0x0000000dae167209 */ /* 0x000fe20007800000 */
        /* <DEDUP_REMOVED lines=10> */
[----:B------:R-:W-:Y:S01]  /*3f20*/  @!P5 FMUL R152, R152, 0.5 ;  /* 0x3f0000009898d820 */ /* 0x000fe20000400000 */
[----:B------:R-:W-:Y:S01]  /*3f30*/  FMNMX R13, R179, R156, !PT ;  /* 0x0000009cb30d7209 */ /* 0x000fe20007800000 */
[--C-:B------:R-:W-:Y:S01]  /*3f40*/  FFMA R156, R160, UR6, -R186.reuse ;  /* 0x00000006a09c7c23 */ /* 0x100fe200080008ba */
[--C-:B------:R-:W-:Y:S01]  /*3f50*/  FFMA R160, R164, UR6, -R186.reuse ;  /* 0x00000006a4a07c23 */ /* 0x100fe200080008ba */
[----:B------:R-:W-:Y:S01]  /*3f60*/  @!P3 FMUL R153, R153, 0.5 ;  /* 0x3f0000009999b820 */ /* 0x000fe20000400000 */
[----:B------:R-:W-:Y:S01]  /*3f70*/  FMNMX R188, R182, R13, !PT ;  /* 0x0000000db6bc7209 */ /* 0x000fe20007800000 */
[----:B------:R-:W1:Y:S01]  /*3f80*/  MUFU.EX2 R152, R152 ;  /* 0x0000009800987308 */ /* 0x000e620000000800 */
[----:B------:R-:W-:Y:S01]  /*3f90*/  FSETP.GEU.AND P6, PT, R156, -126, PT ;  /* 0xc2fc00009c00780b */ /* 0x000fe20003fce000 */
[----:B------:R-:W-:Y:S01]  /*3fa0*/  @!P4 FMUL R157, R157, 0.5 ;  /* 0x3f0000009d9dc820 */ /* 0x000fe20000400000 */
[----:B------:R-:W-:Y:S01]  /*3fb0*/  FMNMX R188, R183, R188, !PT ;  /* 0x000000bcb7bc7209 */ /* 0x000fe20007800000 */
[--C-:B------:R-:W-:Y:S01]  /*3fc0*/  FFMA R164, R169, UR6, -R186.reuse ;  /* 0x00000006a9a47c23 */ /* 0x100fe200080008ba */
[----:B------:R-:W-:Y:S01]  /*3fd0*/  FFMA R180, R180, UR6, -R186 ;  /* 0x00000006b4b47c23 */ /* 0x000fe200080008ba */
[----:B------:R-:W-:Y:S01]  /*3fe0*/  @!P2 FMUL R22, R22, 0.5 ;  /* 0x3f0000001616a820 */ /* 0x000fe20000400000 */
[----:B------:R-:W-:Y:S01]  /*3ff0*/  FMUL R184, R184, UR6 ;  /* 0x00000006b8b87c20 */ /* 0x000fe20008400000 */
[----:B------:R-:W2:Y:S01]  /*4000*/  MUFU.EX2 R153, R153 ;  /* 0x0000009900997308 */ /* 0x000ea20000000800 */
[----:B------:R-:W3:Y:S05]  /*4010*/  SHFL.BFLY PT, R13, R188, 0x1, 0x1f ;  /* 0x0c201f00bc0d7f89 */ /* 0x000eea00000e0000 */
[----:B------:R-:W-:-:S02]  /*4020*/  @!P6 FMUL R156, R156, 0.5 ;  /* 0x3f0000009c9ce820 */ /* 0x000fc40000400000 */
[----:B------:R-:W4:Y:S01]  /*4030*/  MUFU.EX2 R22, R22 ;  /* 0x0000001600167308 */ /* 0x000f220000000800 */
[----:B-1----:R-:W-:Y:S01]  /*4040*/  @!P5 FMUL R152, R152, R152 ;  /* 0x000000989898d220 */ /* 0x002fe20000400000 */
[----:B------:R-:W-:-:S06]  /*4050*/  FSETP.GEU.AND P5, PT, R161, -126, PT ;  /* 0xc2fc0000a100780b */ /* 0x000fcc0003fae000 */
[----:B------:R-:W1:Y:S01]  /*4060*/  MUFU.EX2 R157, R157 ;  /* 0x0000009d009d7308 */ /* 0x000e620000000800 */
[----:B--2---:R-:W-:Y:S01]  /*4070*/  @!P3 FMUL R153, R153, R153 ;  /* 0x000000999999b220 */ /* 0x004fe20000400000 */
[----:B------:R-:W-:-:S05]  /*4080*/  FSETP.GEU.AND P3, PT, R160, -126, PT ;  /* 0xc2fc0000a000780b */ /* 0x000fca0003f6e000 */
[----:B------:R-:W-:Y:S01]  /*4090*/  @!P5 FMUL R161, R161, 0.5 ;  /* 0x3f000000a1a1d820 */ /* 0x000fe20000400000 */
[----:B------:R-:W2:Y:S01]  /*40a0*/  MUFU.EX2 R156, R156 ;  /* 0x0000009c009c7308 */ /* 0x000ea20000000800 */
[----:B----4-:R-:W-:Y:S01]  /*40b0*/  @!P2 FMUL R22, R22, R22 ;  /* 0x000000161616a220 */ /* 0x010fe20000400000 */
[----:B------:R-:W-:Y:S02]  /*40c0*/  FSETP.GEU.AND P2, PT, R165, -126, PT ;  /* 0xc2fc0000a500780b */ /* 0x000fe40003f4e000 */
[----:B---3--:R-:W-:Y:S01]  /*40d0*/  FMNMX R13, R188, R13, !PT ;  /* 0x0000000dbc0d7209 */ /* 0x008fe20007800000 */
[--C-:B------:R-:W-:Y:S01]  /*40e0*/  FFMA R188, R177, UR6, -R186.reuse ;  /* 0x00000006b1bc7c23 */ /* 0x100fe200080008ba */
[----:B------:R-:W-:Y:S01]  /*40f0*/  FFMA R186, R181, UR6, -R186 ;  /* 0x00000006b5ba7c23 */ /* 0x000fe200080008ba */
[----:B------:R-:W-:Y:S01]  /*4100*/  @!P3 FMUL R160, R160, 0.5 ;  /* 0x3f000000a0a0b820 */ /* 0x000fe20000400000 */
[----:B------:R-:W3:Y:S01]  /*4110*/  MUFU.EX2 R161, R161 ;  /* 0x000000a100a17308 */ /* 0x000ee20000000800 */
[----:B-1----:R-:W-:Y:S01]  /*4120*/  @!P4 FMUL R157, R157, R157 ;  /* 0x0000009d9d9dc220 */ /* 0x002fe20000400000 */
[----:B------:R-:W-:Y:S01]  /*4130*/  FSETP.GEU.AND P4, PT, R168, -126, PT ;  /* 0xc2fc0000a800780b */ /* 0x000fe20003f8e000 */
[----:B------:R-:W1:Y:S04]  /*4140*/  SHFL.BFLY PT, R190, R13, 0x2, 0x1f ;  /* 0x0c401f000dbe7f89 */ /* 0x000e6800000e0000 */
[----:B------:R-:W-:Y:S01]  /*4150*/  @!P2 FMUL R165, R165, 0.5 ;  /* 0x3f000000a5a5a820 */ /* 0x000fe20000400000 */
[----:B------:R-:W4:Y:S01]  /*4160*/  MUFU.EX2 R160, R160 ;  /* 0x000000a000a07308 */ /* 0x000f220000000800 */
[----:B--2---:R-:W-:Y:S01]  /*4170*/  @!P6 FMUL R156, R156, R156 ;  /* 0x0000009c9c9ce220 */ /* 0x004fe20000400000 */
[----:B------:R-:W-:-:S05]  /*4180*/  FSETP.GEU.AND P6, PT, R164, -126, PT ;  /* 0xc2fc0000a400780b */ /* 0x000fca0003fce000 */
[----:B------:R-:W-:Y:S01]  /*4190*/  @!P4 FMUL R168, R168, 0.5 ;  /* 0x3f000000a8a8c820 */ /* 0x000fe20000400000 */
[----:B------:R-:W2:Y:S01]  /*41a0*/  MUFU.EX2 R165, R165 ;  /* 0x000000a500a57308 */ /* 0x000ea20000000800 */
[----:B---3--:R-:W-:Y:S01]  /*41b0*/  @!P5 FMUL R161, R161, R161 ;  /* 0x000000a1a1a1d220 */ /* 0x008fe20000400000 */
[----:B------:R-:W-:-:S05]  /*41c0*/  FSETP.GEU.AND P5, PT, R172, -126, PT ;  /* 0xc2fc0000ac00780b */ /* 0x000fca0003fae000 */
[----:B------:R-:W-:Y:S01]  /*41d0*/  @!P6 FMUL R164, R164, 0.5 ;  /* 0x3f000000a4a4e820 */ /* 0x000fe20000400000 */
[----:B------:R-:W3:Y:S01]  /*41e0*/  MUFU.EX2 R169, R168 ;  /* 0x000000a800a97308 */ /* 0x000ee20000000800 */
[----:B----4-:R-:W-:Y:S01]  /*41f0*/  @!P3 FMUL R160, R160, R160 ;  /* 0x000000a0a0a0b220 */ /* 0x010fe20000400000 */
[----:B------:R-:W-:Y:S02]  /*4200*/  FSETP.GEU.AND P3, PT, R187, -126, PT ;  /* 0xc2fc0000bb00780b */ /* 0x000fe40003f6e000 */
[----:B-1----:R-:W-:-:S03]  /*4210*/  FMNMX R13, R13, R190, !PT ;  /* 0x000000be0d0d7209 */ /* 0x002fc60007800000 */
[----:B------:R-:W-:Y:S01]  /*4220*/  @!P5 FMUL R172, R172, 0.5 ;  /* 0x3f000000acacd820 */ /* 0x000fe20000400000 */
[----:B------:R-:W1:Y:S01]  /*4230*/  MUFU.EX2 R164, R164 ;  /* 0x000000a400a47308 */ /* 0x000e620000000800 */
        /* <DEDUP_REMOVED lines=8> */
[----:B-1----:R-:W-:Y:S01]  /*42c0*/  @!P6 FMUL R164, R164, R164 ;  /* 0x000000a4a4a4e220 */ /* 0x002fe20000400000 */
[----:B------:R-:W-:-:S03]  /*42d0*/  FSETP.NEU.AND P6, PT, R13, -INF , PT ;  /* 0xff8000000d00780b */ /* 0x000fc60003fcd000 */
[----:B------:R-:W-:Y:S01]  /*42e0*/  FADD R21, R153, R164 ;  /* 0x000000a499157221 */ /* 0x000fe20000000000 */
[----:B------:R-:W-:Y:S01]  /*42f0*/  FSEL R190, R13, RZ, P6 ;  /* 0x000000ff0dbe7208 */ /* 0x000fe20003000000 */
[----:B------:R-:W-:Y:S01]  /*4300*/  @!P4 FMUL R188, R188, 0.5 ;  /* 0x3f000000bcbcc820 */ /* 0x000fe20000400000 */
[----:B------:R-:W1:Y:S01]  /*4310*/  MUFU.EX2 R177, R176 ;  /* 0x000000b000b17308 */ /* 0x000e620000000800 */
[----:B--2---:R-:W-:Y:S01]  /*4320*/  @!P5 FMUL R173, R173, R173 ;  /* 0x000000adadadd220 */ /* 0x004fe20000400000 */
[----:B------:R-:W-:Y:S01]  /*4330*/  FSETP.GEU.AND P5, PT, R186, -126, PT ;  /* 0xc2fc0000ba00780b */ /* 0x000fe20003fae000 */
[----:B------:R-:W-:Y:S01]  /*4340*/  FMUL R189, R190, UR6 ;  /* 0x00000006bebd7c20 */ /* 0x000fe20008400000 */
[----:B------:R-:W-:Y:S01]  /*4350*/  FSETP.GEU.AND P6, PT, R180, -126, PT ;  /* 0xc2fc0000b400780b */ /* 0x000fe20003fce000 */
[----:B------:R-:W-:Y:S02]  /*4360*/  FADD R190, -R190, R185 ;  /* 0x000000b9bebe7221 */ /* 0x000fe40000000100 */
[--C-:B------:R-:W-:Y:S01]  /*4370*/  FFMA R154, R154, UR6, -R189.reuse ;  /* 0x000000069a9a7c23 */ /* 0x100fe200080008bd */
[----:B------:R2:W4:Y:S01]  /*4380*/  MUFU.EX2 R172, R188 ;  /* 0x000000bc00ac7308 */ /* 0x0005220000000800 */
[----:B---3--:R-:W-:Y:S01]  /*4390*/  @!P3 FMUL R168, R168, R168 ;  /* 0x000000a8a8a8b220 */ /* 0x008fe20000400000 */
[--C-:B------:R-:W-:Y:S01]  /*43a0*/  FFMA R187, R155, UR6, -R189.reuse ;  /* 0x000000069bbb7c23 */ /* 0x100fe200080008bd */
[--C-:B------:R-:W-:Y:S01]  /*43b0*/  FFMA R171, R171, UR6, -R189.reuse ;  /* 0x00000006abab7c23 */ /* 0x100fe200080008bd */
[----:B------:R-:W-:Y:S01]  /*43c0*/  FSETP.GEU.AND P3, PT, R154, -126, PT ;  /* 0xc2fc00009a00780b */ /* 0x000fe20003f6e000 */
[--C-:B------:R-:W-:Y:S01]  /*43d0*/  FFMA R175, R175, UR6, -R189.reuse ;  /* 0x00000006afaf7c23 */ /* 0x100fe200080008bd */
[--C-:B------:R-:W-:Y:S01]  /*43e0*/  FFMA R179, R179, UR6, -R189.reuse ;  /* 0x00000006b3b37c23 */ /* 0x100fe200080008bd */
[----:B------:R-:W-:Y:S01]  /*43f0*/  @!P5 FMUL R186, R186, 0.5 ;  /* 0x3f000000babad820 */ /* 0x000fe20000400000 */
[--C-:B------:R-:W-:Y:S01]  /*4400*/  FFMA R182, R182, UR6, -R189.reuse ;  /* 0x00000006b6b67c23 */ /* 0x100fe200080008bd */
[--C-:B--2---:R-:W-:Y:S01]  /*4410*/  FFMA R188, R158, UR6, -R189.reuse ;  /* 0x000000069ebc7c23 */ /* 0x104fe200080008bd */
[----:B-1----:R-:W-:Y:S01]  /*4420*/  @!P2 FMUL R177, R177, R177 ;  /* 0x000000b1b1b1a220 */ /* 0x002fe20000400000 */
[----:B------:R-:W-:Y:S01]  /*4430*/  FSETP.GEU.AND P2, PT, R187, -126, PT ;  /* 0xc2fc0000bb00780b */ /* 0x000fe20003f4e000 */
[----:B------:R-:W-:Y:S01]  /*4440*/  @!P6 FMUL R180, R180, 0.5 ;  /* 0x3f000000b4b4e820 */ /* 0x000fe20000400000 */
[----:B------:R1:W2:Y:S01]  /*4450*/  MUFU.EX2 R176, R186 ;  /* 0x000000ba00b07308 */ /* 0x0002a20000000800 */
[----:B------:R-:W-:Y:S01]  /*4460*/  FFMA R183, R183, UR6, -R189 ;  /* 0x00000006b7b77c23 */ /* 0x000fe200080008bd */
[----:B------:R-:W-:-:S02]  /*4470*/  FMUL R190, R190, UR6 ;  /* 0x00000006bebe7c20 */ /* 0x000fc40008400000 */
[----:B------:R-:W-:Y:S01]  /*4480*/  @!P3 FMUL R154, R154, 0.5 ;  /* 0x3f0000009a9ab820 */ /* 0x000fe20000400000 */
[----:B----4-:R-:W-:Y:S01]  /*4490*/  @!P4 FMUL R172, R172, R172 ;  /* 0x000000acacacc220 */ /* 0x010fe20000400000 */
[----:B------:R-:W-:Y:S02]  /*44a0*/  FSETP.GEU.AND P4, PT, R188, -126, PT ;  /* 0xc2fc0000bc00780b */ /* 0x000fe40003f8e000 */
[----:B------:R3:W4:Y:S01]  /*44b0*/  MUFU.EX2 R181, R180 ;  /* 0x000000b400b57308 */ /* 0x0007220000000800 */
[----:B-1----:R-:W-:Y:S02]  /*44c0*/  FFMA R186, R162, UR6, -R189 ;  /* 0x00000006a2ba7c23 */ /* 0x002fe400080008bd */
[----:B------:R-:W-:-:S05]  /*44d0*/  @!P2 FMUL R187, R187, 0.5 ;  /* 0x3f000000bbbba820 */ /* 0x000fca0000400000 */
[----:B------:R1:W5:Y:S01]  /*44e0*/  MUFU.EX2 R155, R154 ;  /* 0x0000009a009b7308 */ /* 0x0003620000000800 */
[--C-:B---3--:R-:W-:Y:S01]  /*44f0*/  FFMA R180, R159, UR6, -R189.reuse ;  /* 0x000000069fb47c23 */ /* 0x108fe200080008bd */
[----:B--2---:R-:W-:Y:S01]  /*4500*/  @!P5 FMUL R176, R176, R176 ;  /* 0x000000b0b0b0d220 */ /* 0x004fe20000400000 */
[----:B------:R-:W-:Y:S01]  /*4510*/  @!P4 FMUL R188, R188, 0.5 ;  /* 0x3f000000bcbcc820 */ /* 0x000fe20000400000 */
[----:B------:R-:W-:Y:S02]  /*4520*/  FSETP.GEU.AND P5, PT, R186, -126, PT ;  /* 0xc2fc0000ba00780b */ /* 0x000fe40003fae000 */
[----:B------:R-:W-:Y:S02]  /*4530*/  FADD R185, R165, R176 ;  /* 0x000000b0a5b97221 */ /* 0x000fe40000000000 */
[----:B------:R2:W3:Y:S01]  /*4540*/  MUFU.EX2 R158, R187 ;  /* 0x000000bb009e7308 */ /* 0x0004e20000000800 */
[----:B-1----:R-:W-:Y:S01]  /*4550*/  FFMA R154, R163, UR6, -R189 ;  /* 0x00000006a39a7c23 */ /* 0x002fe200080008bd */
[----:B----4-:R-:W-:Y:S01]  /*4560*/  @!P6 FMUL R181, R181, R181 ;  /* 0x000000b5b5b5e220 */ /* 0x010fe20000400000 */
[----:B------:R-:W-:-:S05]  /*4570*/  FSETP.GEU.AND P6, PT, R180, -126, PT ;  /* 0xc2fc0000b400780b */ /* 0x000fca0003fce000 */
[----:B------:R1:W4:Y:S01]  /*4580*/  MUFU.EX2 R159, R188 ;  /* 0x000000bc009f7308 */ /* 0x0003220000000800 */
[----:B-----5:R-:W-:Y:S01]  /*4590*/  @!P3 FMUL R155, R155, R155 ;  /* 0x0000009b9b9bb220 */ /* 0x020fe20000400000 */
[----:B------:R-:W-:Y:S01]  /*45a0*/  FSETP.GEU.AND P3, PT, R154, -126, PT ;  /* 0xc2fc00009a00780b */ /* 0x000fe20003f6e000 */
[----:B--2---:R-:W-:Y:S01]  /*45b0*/  FFMA R187, R166, UR6, -R189 ;  /* 0x00000006a6bb7c23 */ /* 0x004fe200080008bd */
[----:B------:R-:W-:-:S04]  /*45c0*/  @!P5 FMUL R186, R186, 0.5 ;  /* 0x3f000000babad820 */ /* 0x000fc80000400000 */
[----:B------:R-:W-:Y:S01]  /*45d0*/  @!P6 FMUL R180, R180, 0.5 ;  /* 0x3f000000b4b4e820 */ /* 0x000fe20000400000 */
[----:B-1----:R-:W-:Y:S01]  /*45e0*/  FFMA R188, R167, UR6, -R189 ;  /* 0x00000006a7bc7c23 */ /* 0x002fe200080008bd */
[----:B---3--:R-:W-:Y:S01]  /*45f0*/  @!P2 FMUL R158, R158, R158 ;  /* 0x0000009e9e9ea220 */ /* 0x008fe20000400000 */
[----:B------:R-:W-:Y:S01]  /*4600*/  FSETP.GEU.AND P2, PT, R187, -126, PT ;  /* 0xc2fc0000bb00780b */ /* 0x000fe20003f4e000 */
[----:B------:R1:W2:Y:S03]  /*4610*/  MUFU.EX2 R163, R186 ;  /* 0x000000ba00a37308 */ /* 0x0002a60000000800 */
[----:B------:R-:W-:Y:S01]  /*4620*/  @!P3 FMUL R154, R154, 0.5 ;  /* 0x3f0000009a9ab820 */ /* 0x000fe20000400000 */
[----:B----4-:R-:W-:Y:S01]  /*4630*/  @!P4 FMUL R159, R159, R159 ;  /* 0x0000009f9f9fc220 */ /* 0x010fe20000400000 */
[----:B------:R-:W-:-:S03]  /*4640*/  FSETP.GEU.AND P4, PT, R188, -126, PT ;  /* 0xc2fc0000bc00780b */ /* 0x000fc60003f8e000 */
[----:B------:R3:W4:Y:S01]  /*4650*/  MUFU.EX2 R162, R180 ;  /* 0x000000b400a27308 */ /* 0x0007220000000800 */
[----:B-1----:R-:W-:-:S03]  /*4660*/  FFMA R186, R178, UR6, -R189 ;  /* 0x00000006b2ba7c23 */ /* 0x002fc600080008bd */
[----:B------:R-:W-:-:S04]  /*4670*/  @!P2 FMUL R187, R187, 0.5 ;  /* 0x3f000000bbbba820 */ /* 0x000fc80000400000 */
[----:B------:R1:W5:Y:S01]  /*4680*/  MUFU.EX2 R166, R154 ;  /* 0x0000009a00a67308 */ /* 0x0003620000000800 */
[----:B---3--:R-:W-:Y:S01]  /*4690*/  FFMA R180, R170, UR6, -R189 ;  /* 0x00000006aab47c23 */ /* 0x008fe200080008bd */
[----:B--2---:R-:W-:Y:S01]  /*46a0*/  @!P5 FMUL R163, R163, R163 ;  /* 0x000000a3a3a3d220 */ /* 0x004fe20000400000 */
[----:B------:R-:W-:Y:S01]  /*46b0*/  @!P4 FMUL R188, R188, 0.5 ;  /* 0x3f000000bcbcc820 */ /* 0x000fe20000400000 */
[----:B------:R-:W-:-:S04]  /*46c0*/  FSETP.GEU.AND P5, PT, R171, -126, PT ;  /* 0xc2fc0000ab00780b */ /* 0x000fc80003fae000 */
[----:B------:R-:W2:Y:S01]  /*46d0*/  MUFU.EX2 R167, R187 ;  /* 0x000000bb00a77308 */ /* 0x000ea20000000800 */
[----:B-1----:R-:W-:Y:S01]  /*46e0*/  FFMA R154, R174, UR6, -R189 ;  /* 0x00000006ae9a7c23 */ /* 0x002fe200080008bd */
[----:B----4-:R-:W-:Y:S01]  /*46f0*/  @!P6 FMUL R162, R162, R162 ;  /* 0x000000a2a2a2e220 */ /* 0x010fe20000400000 */
[----:B------:R-:W-:-:S05]  /*4700*/  FSETP.GEU.AND P6, PT, R180, -126, PT ;  /* 0xc2fc0000b400780b */ /* 0x000fca0003fce000 */
[----:B------:R-:W1:Y:S01]  /*4710*/  MUFU.EX2 R170, R188 ;  /* 0x000000bc00aa7308 */ /* 0x000e620000000800 */
[----:B-----5:R-:W-:Y:S01]  /*4720*/  @!P3 FMUL R166, R166, R166 ;  /* 0x000000a6a6a6b220 */ /* 0x020fe20000400000 */
[----:B------:R-:W-:Y:S01]  /*4730*/  FSETP.GEU.AND P3, PT, R154, -126, PT ;  /* 0xc2fc00009a00780b */ /* 0x000fe20003f6e000 */
[----:B------:R-:W-:-:S05]  /*4740*/  @!P5 FMUL R171, R171, 0.5 ;  /* 0x3f000000ababd820 */ /* 0x000fca0000400000 */
[----:B------:R-:W-:Y:S01]  /*4750*/  @!P6 FMUL R180, R180, 0.5 ;  /* 0x3f000000b4b4e820 */ /* 0x000fe20000400000 */
[----:B--2---:R-:W-:Y:S01]  /*4760*/  @!P2 FMUL R167, R167, R167 ;  /* 0x000000a7a7a7a220 */ /* 0x004fe20000400000 */
[C---:B------:R-:W-:Y:S01]  /*4770*/  FSETP.GEU.AND P2, PT, R175.reuse, -126, PT ;  /* 0xc2fc0000af00780b */ /* 0x040fe20003f4e000 */
[----:B------:R-:W2:Y:S04]  /*4780*/  MUFU.EX2 R171, R171 ;  /* 0x000000ab00ab7308 */ /* 0x000ea80000000800 */
[----:B------:R-:W-:Y:S01]  /*4790*/  @!P3 FMUL R154, R154, 0.5 ;  /* 0x3f0000009a9ab820 */ /* 0x000fe20000400000 */
[----:B-1----:R-:W-:Y:S01]  /*47a0*/  @!P4 FMUL R170, R170, R170 ;  /* 0x000000aaaaaac220 */ /* 0x002fe20000400000 */
[----:B------:R-:W-:Y:S02]  /*47b0*/  FSETP.GEU.AND P4, PT, R186, -126, PT ;  /* 0xc2fc0000ba00780b */ /* 0x000fe40003f8e000 */
[----:B------:R-:W1:Y:S04]  /*47c0*/  MUFU.EX2 R174, R180 ;  /* 0x000000b400ae7308 */ /* 0x000e680000000800 */
[----:B------:R-:W-:-:S04]  /*47d0*/  @!P2 FMUL R175, R175, 0.5 ;  /* 0x3f000000afafa820 */ /* 0x000fc80000400000 */
[----:B------:R3:W4:Y:S01]  /*47e0*/  MUFU.EX2 R178, R154 ;  /* 0x0000009a00b27308 */ /* 0x0007220000000800 */
[----:B--2---:R-:W-:Y:S01]  /*47f0*/  @!P5 FMUL R171, R171, R171 ;  /* 0x000000abababd220 */ /* 0x004fe20000400000 */
[----:B------:R-:W-:Y:S01]  /*4800*/  FSETP.GEU.AND P5, PT, R182, -126, PT ;  /* 0xc2fc0000b600780b */ /* 0x000fe20003fae000 */
[----:B------:R-:W-:-:S05]  /*4810*/  @!P4 FMUL R186, R186, 0.5 ;  /* 0x3f000000babac820 */ /* 0x000fca0000400000 */
[----:B------:R-:W2:Y:S01]  /*4820*/  MUFU.EX2 R175, R175 ;  /* 0x000000af00af7308 */ /* 0x000ea20000000800 */
[----:B-1----:R-:W-:Y:S01]  /*4830*/  @!P6 FMUL R174, R174, R174 ;  /* 0x000000aeaeaee220 */ /* 0x002fe20000400000 */
[----:B------:R-:W-:Y:S01]  /*4840*/  FSETP.GEU.AND P6, PT, R179, -126, PT ;  /* 0xc2fc0000b300780b */ /* 0x000fe20003fce000 */
[----:B---3--:R-:W-:-:S04]  /*4850*/  FADD R154, R161, R172 ;  /* 0x000000aca19a7221 */ /* 0x008fc80000000000 */
[----:B------:R-:W-:Y:S01]  /*4860*/  @!P5 FMUL R182, R182, 0.5 ;  /* 0x3f000000b6b6d820 */ /* 0x000fe20000400000 */
[----:B------:R1:W3:Y:S01]  /*4870*/  MUFU.EX2 R180, R186 ;  /* 0x000000ba00b47308 */ /* 0x0002e20000000800 */
[----:B----4-:R-:W-:Y:S01]  /*4880*/  @!P3 FMUL R178, R178, R178 ;  /* 0x000000b2b2b2b220 */ /* 0x010fe20000400000 */
[----:B------:R-:W-:Y:S01]  /*4890*/  FSETP.GEU.AND P3, PT, R183, -126, PT ;  /* 0xc2fc0000b700780b */ /* 0x000fe20003f6e000 */
[----:B------:R-:W-:Y:S01]  /*48a0*/  FADD R187, R21, R154 ;  /* 0x0000009a15bb7221 */ /* 0x000fe20000000000 */
[----:B------:R-:W-:Y:S01]  /*48b0*/  FADD R154, R152, R169 ;  /* 0x000000a9989a7221 */ /* 0x000fe20000000000 */
[----:B------:R-:W-:Y:S02]  /*48c0*/  F2FP.BF16.F32.PACK_AB R152, R153, R152 ;  /* 0x000000989998723e */ /* 0x000fe400000010ff */
[----:B------:R-:W-:Y:S01]  /*48d0*/  @!P6 FMUL R179, R179, 0.5 ;  /* 0x3f000000b3b3e820 */ /* 0x000fe20000400000 */
[----:B------:R4:W5:Y:S01]  /*48e0*/  MUFU.EX2 R188, R182 ;  /* 0x000000b600bc7308 */ /* 0x0009620000000800 */
[----:B--2---:R-:W-:Y:S01]  /*48f0*/  @!P2 FMUL R175, R175, R175 ;  /* 0x000000afafafa220 */ /* 0x004fe20000400000 */
[----:B------:R-:W-:Y:S01]  /*4900*/  FSETP.GEU.AND P2, PT, R184, -126, PT ;  /* 0xc2fc0000b800780b */ /* 0x000fe20003f4e000 */
[----:B-1----:R-:W-:Y:S01]  /*4910*/  FADD R186, R160, R181 ;  /* 0x000000b5a0ba7221 */ /* 0x002fe20000000000 */
[----:B------:R-:W-:-:S03]  /*4920*/  F2FP.BF16.F32.PACK_AB R153, R158, R155 ;  /* 0x0000009b9e99723e */ /* 0x000fc600000010ff */
[----:B------:R-:W-:Y:S01]  /*4930*/  @!P3 FMUL R183, R183, 0.5 ;  /* 0x3f000000b7b7b820 */ /* 0x000fe20000400000 */
[----:B------:R1:W2:Y:S01]  /*4940*/  MUFU.EX2 R189, R179 ;  /* 0x000000b300bd7308 */ /* 0x0002a20000000800 */
[----:B---3--:R-:W-:Y:S01]  /*4950*/  @!P4 FMUL R180, R180, R180 ;  /* 0x000000b4b4b4c220 */ /* 0x008fe20000400000 */
[----:B------:R-:W-:Y:S01]  /*4960*/  FSETP.GEU.AND P4, PT, R190, -126, PT ;  /* 0xc2fc0000be00780b */ /* 0x000fe20003f8e000 */
[----:B----4-:R-:W-:Y:S02]  /*4970*/  FADD R182, R157, R168 ;  /* 0x000000a89db67221 */ /* 0x010fe40000000000 */
[----:B------:R-:W-:Y:S02]  /*4980*/  FADD R192, R163, R180 ;  /* 0x000000b4a3c07221 */ /* 0x000fe40000000000 */
[----:B------:R-:W-:Y:S01]  /*4990*/  @!P2 FMUL R184, R184, 0.5 ;  /* 0x3f000000b8b8a820 */ /* 0x000fe20000400000 */
[----:B------:R3:W4:Y:S01]  /*49a0*/  MUFU.EX2 R191, R183 ;  /* 0x000000b700bf7308 */ /* 0x0007220000000800 */
[----:B-1----:R-:W-:Y:S01]  /*49b0*/  FADD R179, R22, R173 ;  /* 0x000000ad16b37221 */ /* 0x002fe20000000000 */
[----:B-----5:R-:W-:Y:S01]  /*49c0*/  @!P5 FMUL R188, R188, R188 ;  /* 0x000000bcbcbcd220 */ /* 0x020fe20000400000 */
[----:B------:R-:W-:Y:S01]  /*49d0*/  FADD R182, R182, R185 ;  /* 0x000000b9b6b67221 */ /* 0x000fe20000000000 */
[----:B------:R-:W-:Y:S01]  /*49e0*/  FADD R185, R159, R178 ;  /* 0x000000b29fb97221 */ /* 0x000fe20000000000 */
[----:B------:R-:W-:Y:S01]  /*49f0*/  FADD R179, R179, R186 ;  /* 0x000000bab3b37221 */ /* 0x000fe20000000000 */
[----:B------:R-:W-:Y:S01]  /*4a00*/  FADD R186, R162, R175 ;  /* 0x000000afa2ba7221 */ /* 0x000fe20000000000 */
[----:B------:R-:W-:Y:S01]  /*4a10*/  @!P4 FMUL R190, R190, 0.5 ;  /* 0x3f000000bebec820 */ /* 0x000fe20000400000 */
[----:B------:R1:W5:Y:S01]  /*4a20*/  MUFU.EX2 R21, R184 ;  /* 0x000000b800157308 */ /* 0x0003620000000800 */
[----:B---3--:R-:W-:Y:S01]  /*4a30*/  FADD R183, R156, R177 ;  /* 0x000000b19cb77221 */ /* 0x008fe20000000000 */
[----:B--2---:R-:W-:Y:S01]  /*4a40*/  @!P6 FMUL R189, R189, R189 ;  /* 0x000000bdbdbde220 */ /* 0x004fe20000400000 */
[----:B------:R-:W-:Y:S01]  /*4a50*/  FADD R194, R167, R188 ;  /* 0x000000bca7c27221 */ /* 0x000fe20000000000 */
[----:B------:R-:W-:Y:S01]  /*4a60*/  FADD R187, R187, R182 ;  /* 0x000000b6bbbb7221 */ /* 0x000fe20000000000 */
[----:B------:R-:W-:Y:S01]  /*4a70*/  FADD R154, R154, R183 ;  /* 0x000000b79a9a7221 */ /* 0x000fe20000000000 */
[----:B------:R-:W-:Y:S01]  /*4a80*/  FADD R193, R166, R189 ;  /* 0x000000bda6c17221 */ /* 0x000fe20000000000 */
[----:B------:R-:W-:Y:S01]  /*4a90*/  FADD R183, R155, R174 ;  /* 0x000000ae9bb77221 */ /* 0x000fe20000000000 */
[----:B------:R-:W2:Y:S01]  /*4aa0*/  MUFU.EX2 R190, R190 ;  /* 0x000000be00be7308 */ /* 0x000ea20000000800 */
[----:B----4-:R-:W-:Y:S01]  /*4ab0*/  @!P3 FMUL R191, R191, R191 ;  /* 0x000000bfbfbfb220 */ /* 0x010fe20000400000 */
[----:B-1----:R-:W-:Y:S01]  /*4ac0*/  FADD R184, R158, R171 ;  /* 0x000000ab9eb87221 */ /* 0x002fe20000000000 */
[----:B------:R-:W-:Y:S01]  /*4ad0*/  FADD R183, R183, R192 ;  /* 0x000000c0b7b77221 */ /* 0x000fe20000000000 */
[----:B------:R-:W-:Y:S01]  /*4ae0*/  FADD R194, R185, R194 ;  /* 0x000000c2b9c27221 */ /* 0x000fe20000000000 */
[----:B------:R-:W-:Y:S01]  /*4af0*/  FADD R195, R170, R191 ;  /* 0x000000bfaac37221 */ /* 0x000fe20000000000 */
[----:B------:R-:W-:Y:S01]  /*4b00*/  FADD R184, R184, R193 ;  /* 0x000000c1b8b87221 */ /* 0x000fe20000000000 */
[----:B------:R-:W-:Y:S01]  /*4b10*/  FADD R154, R154, R179 ;  /* 0x000000b39a9a7221 */ /* 0x000fe20000000000 */
[----:B------:R-:W-:Y:S01]  /*4b20*/  FADD R183, R183, R194 ;  /* 0x000000c2b7b77221 */ /* 0x000fe20000000000 */
[----:B------:R-:W-:Y:S01]  /*4b30*/  FADD R195, R186, R195 ;  /* 0x000000c3bac37221 */ /* 0x000fe20000000000 */
[----:B-----5:R-:W-:Y:S01]  /*4b40*/  @!P2 FMUL R21, R21, R21 ;  /* 0x000000151515a220 */ /* 0x020fe20000400000 */
[----:B------:R-:W-:Y:S01]  /*4b50*/  FADD R154, R154, R187 ;  /* 0x000000bb9a9a7221 */ /* 0x000fe20000000000 */
[----:B------:R-:W-:Y:S01]  /*4b60*/  SHF.L.U32 R179, R19, 0x1f, RZ ;  /* 0x0000001f13b37819 */ /* 0x000fe200000006ff */
[----:B------:R-:W-:Y:S01]  /*4b70*/  FADD R184, R184, R195 ;  /* 0x000000c3b8b87221 */ /* 0x000fe20000000000 */
[----:B------:R-:W-:Y:S01]  /*4b80*/  F2FP.BF16.F32.PACK_AB R158, R165, R160 ;  /* 0x000000a0a59e723e */ /* 0x000fe200000010ff */
[----:B------:R-:W-:Y:S01]  /*4b90*/  FFMA R14, R21, R14, R154 ;  /* 0x0000000e150e7223 */ /* 0x000fe2000000009a */
[----:B------:R1:W3:Y:S01]  /*4ba0*/  SYNCS.PHASECHK.TRANS64.TRYWAIT P2, [UR5+0x38000], R179 ;  /* 0x038000b3ff0075a7 */ /* 0x0002e20008040145 */
[----:B------:R-:W-:Y:S01]  /*4bb0*/  FADD R183, R183, R184 ;  /* 0x000000b8b7b77221 */ /* 0x000fe20000000000 */
[----:B--2---:R-:W-:Y:S01]  /*4bc0*/  @!P4 FMUL R190, R190, R190 ;  /* 0x000000bebebec220 */ /* 0x004fe20000400000 */
[----:B------:R-:W-:Y:S01]  /*4bd0*/  F2FP.BF16.F32.PACK_AB R154, R157, R22 ;  /* 0x000000169d9a723e */ /* 0x000fe200000010ff */
[----:B------:R-:W-:Y:S01]  /*4be0*/  FMUL R24, R24, R21 ;  /* 0x0000001518187220 */ /* 0x000fe20000400000 */
[----:B------:R-:W-:Y:S01]  /*4bf0*/  F2FP.BF16.F32.PACK_AB R155, R162, R159 ;  /* 0x0000009fa29b723e */ /* 0x000fe200000010ff */
[----:B------:R-:W-:Y:S01]  /*4c00*/  FFMA R15, R190, R15, R183 ;  /* 0x0000000fbe0f7223 */ /* 0x000fe200000000b7 */
[----:B------:R-:W-:Y:S01]  /*4c10*/  F2FP.BF16.F32.PACK_AB R156, R161, R156 ;  /* 0x0000009ca19c723e */ /* 0x000fe200000010ff */
[----:B------:R-:W-:Y:S01]  /*4c20*/  FMUL R25, R25, R21 ;  /* 0x0000001519197220 */ /* 0x000fe20000400000 */
[----:B------:R-:W-:Y:S01]  /*4c30*/  F2FP.BF16.F32.PACK_AB R157, R166, R163 ;  /* 0x000000a3a69d723e */ /* 0x000fe200000010ff */
[----:B------:R-:W-:Y:S01]  /*4c40*/  FMUL R28, R28, R21 ;  /* 0x000000151c1c7220 */ /* 0x000fe20000400000 */
[----:B------:R-:W-:Y:S01]  /*4c50*/  F2FP.BF16.F32.PACK_AB R160, R164, R169 ;  /* 0x000000a9a4a0723e */ /* 0x000fe200000010ff */
[-C--:B------:R-:W-:Y:S01]  /*4c60*/  FMUL R29, R29, R21.reuse ;  /* 0x000000151d1d7220 */ /* 0x080fe20000400000 */
        /* <DEDUP_REMOVED lines=59> */
[----:B------:R-:W-:Y:S01]  /*5020*/  FMUL R149, R149, R21 ;  /* 0x0000001595957220 */ /* 0x000fe20000400000 */
        /* <DEDUP_REMOVED lines=64> */
[----:B------:R-:W-:-:S02]  /*5430*/  F2FP.BF16.F32.PACK_AB R159, R170, R167 ;  /* 0x000000a7aa9f723e */ /* 0x000fc400000010ff */
[----:B------:R-:W-:Y:S02]  /*5440*/  F2FP.BF16.F32.PACK_AB R161, R171, R174 ;  /* 0x000000aeaba1723e */ /* 0x000fe400000010ff */
[----:B------:R-:W-:Y:S02]  /*5450*/  F2FP.BF16.F32.PACK_AB R162, R168, R173 ;  /* 0x000000ada8a2723e */ /* 0x000fe400000010ff */
[----:B------:R-:W-:Y:S02]  /*5460*/  F2FP.BF16.F32.PACK_AB R163, R175, R178 ;  /* 0x000000b2afa3723e */ /* 0x000fe400000010ff */
[----:B------:R-:W-:Y:S02]  /*5470*/  F2FP.BF16.F32.PACK_AB R164, R172, R177 ;  /* 0x000000b1aca4723e */ /* 0x000fe400000010ff */
[----:B------:R-:W-:Y:S02]  /*5480*/  F2FP.BF16.F32.PACK_AB R165, R189, R180 ;  /* 0x000000b4bda5723e */ /* 0x000fe400000010ff */
[----:B------:R-:W-:Y:S01]  /*5490*/  F2FP.BF16.F32.PACK_AB R166, R176, R181 ;  /* 0x000000b5b0a6723e */ /* 0x000fe200000010ff */
[----:B-1-3--:R-:W-:Y:S06]  /*54a0*/  @!P0 BRA `(.L_x_27) ;  /* 0x0000000000048947 */ /* 0x00afec0003800000 */
[----:B------:R-:W-:Y:S01]  /*54b0*/  BPT.TRAP 0x1 ;  /* 0x000000040000795c */ /* 0x000fe20000300000 */
.L_x_27:
[----:B------:R-:W-:Y:S05]  /*54c0*/  @P2 BRA `(.L_x_28) ;  /* 0x0000000000082947 */ /* 0x000fea0003800000 */
[----:B------:R-:W1:Y:S02]  /*54d0*/  SYNCS.PHASECHK.TRANS64.TRYWAIT P2, [UR5+0x38000], R179 ;  /* 0x038000b3ff0075a7 */ /* 0x000e640008040145 */
[----:B-1----:R-:W-:Y:S05]  /*54e0*/  @!P2 BRA `(.L_x_29) ;  /* 0x0000007000d8a947 */ /* 0x002fea0003800000 */
.L_x_28:
[----:B------:R-:W-:Y:S01]  /*54f0*/  R2UR UR5, R23 ;  /* 0x00000000170572ca */ /* 0x000fe200000e0000 */
[----:B------:R-:W-:Y:S01]  /*5500*/  WARPGROUP.ARRIVE ;  /* 0x00000000000079c5 */ /* 0x000fe20000000000 */
[----:B------:R-:W-:Y:S01]  /*5510*/  UMOV UR11, 0x40000040 ;  /* 0x40000040000b7882 */ /* 0x000fe20000000000 */
[----:B------:R-:W-:Y:S01]  /*5520*/  UMOV UR15, 0x40000040 ;  /* 0x40000040000f7882 */ /* 0x000fe20000000000 */
[----:B------:R-:W-:-:S09]  /*5530*/  F2FP.BF16.F32.PACK_AB R167, R191, R188 ;  /* 0x000000bcbfa7723e */ /* 0x000fd200000010ff */
[----:B------:R-:W-:-:S04]  /*5540*/  ULEA UR10, UR4, UR5, 0xb ;  /* 0x00000005040a7291 */ /* 0x000fc8000f8e583f */
[----:B------:R-:W-:-:S05]  /*5550*/  UIADD3 UR14, UR10, 0x80, URZ ;  /* 0x000000800a0e7890 */ /* 0x000fca000fffe03f */
[----:B------:R-:W-:Y:S01]  /*5560*/  HGMMA.64x256x16.F32.BF16 R24, R152, gdesc[UR8].tnspB, R24, gsb0 ;  /* 0x43e0000898187df0 */ /* 0x000fe20008001818 */
[----:B------:R-:W-:Y:S02]  /*5570*/  UMOV UR11, 0x40000040 ;  /* 0x40000040000b7882 */ /* 0x000fe40000000000 */
[----:B------:R-:W-:Y:S02]  /*5580*/  WARPGROUP.DEPBAR.LE gsb0, 0x0 ;  /* 0x00008000000079c5 */ /* 0x000fe40000010000 */
[----:B------:R-:W-:-:S15]  /*5590*/  WARPGROUP.ARRIVE ;  /* 0x00000000000079c5 */ /* 0x000fde0000000000 */
[----:B------:R-:W-:-:S08]  /*55a0*/  NOP ;  /* 0x0000000000007918 */ /* 0x000fd00000000000 */
[----:B------:R-:W-:Y:S01]  /*55b0*/  HGMMA.64x256x16.F32.BF16 R24, R156, gdesc[UR12].tnspB, R24, gsb0 ;  /* 0x43e0000c9c187df0 */ /* 0x000fe20008001818 */
[----:B------:R-:W-:Y:S01]  /*55c0*/  UIADD3 UR14, UR10, 0x100, URZ ;  /* 0x000001000a0e7890 */ /* 0x000fe2000fffe03f */
[----:B------:R-:W-:Y:S01]  /*55d0*/  UMOV UR15, 0x40000040 ;  /* 0x40000040000f7882 */ /* 0x000fe20000000000 */
[----:B------:R-:W-:Y:S01]  /*55e0*/  UIADD3 UR10, UR10, 0x180, URZ ;  /* 0x000001800a0a7890 */ /* 0x000fe2000fffe03f */
[----:B------:R-:W-:Y:S02]  /*55f0*/  WARPGROUP.DEPBAR.LE gsb0, 0x0 ;  /* 0x00008000000079c5 */ /* 0x000fe40000010000 */
[----:B------:R-:W-:-:S15]  /*5600*/  WARPGROUP.ARRIVE ;  /* 0x00000000000079c5 */ /* 0x000fde0000000000 */
[----:B------:R-:W-:-:S07]  /*5610*/  NOP ;  /* 0x0000000000007918 */ /* 0x000fce0000000000 */
[----:B------:R-:W-:Y:S03]  /*5620*/  HGMMA.64x256x16.F32.BF16 R24, R160, gdesc[UR12].tnspB, R24, gsb0 ;  /* 0x43e0000ca0187df0 */ /* 0x000fe60008001818 */
[----:B------:R-:W-:Y:S02]  /*5630*/  WARPGROUP.DEPBAR.LE gsb0, 0x0 ;  /* 0x00008000000079c5 */ /* 0x000fe40000010000 */
[----:B------:R-:W-:-:S15]  /*5640*/  WARPGROUP.ARRIVE ;  /* 0x00000000000079c5 */ /* 0x000fde0000000000 */
[----:B------:R-:W-:-:S08]  /*5650*/  NOP ;  /* 0x0000000000007918 */ /* 0x000fd00000000000 */
[----:B------:R-:W-:Y:S03]  /*5660*/  HGMMA.64x256x16.F32.BF16 R24, R164, gdesc[UR8].tnspB, R24, gsb0 ;  /* 0x43e00008a4187df0 */ /* 0x000fe60008001818 */
[----:B------:R-:W-:Y:S02]  /*5670*/  WARPGROUP.DEPBAR.LE gsb0, 0x0 ;  /* 0x00008000000079c5 */ /* 0x000fe40000010000 */
[----:B------:R-:W-:Y:S05]  /*5680*/  @!P0 BRA `(.L_x_30) ;  /* 0x0000000000048947 */ /* 0x000fea0003800000 */
[----:B------:R-:W-:Y:S01]  /*5690*/  BPT.TRAP 0x1 ;  /* 0x000000040000795c */ /* 0x000fe20000300000 */
.L_x_30:
[----:B------:R-:W-:-:S04]  /*56a0*/  ULEA UR5, UR7, UR60, 0x3 ;  /* 0x0000003c07057291 */ /* 0x000fc8000f8e183f */
[----:B------:R-:W-:-:S04]  /*56b0*/  UIADD3 UR5, UR5, 0x38028, URZ ;  /* 0x0003802805057890 */ /* 0x000fc8000fffe03f */
[----:B------:R-:W-:-:S09]  /*56c0*/  UPRMT UR5, URZ, 0x654, UR5 ;  /* 0x000006543f057896 */ /* 0x000fd20008000005 */
[----:B------:R-:W-:Y:S01]  /*56d0*/  SYNCS.ARRIVE.TRANS64.RED.A1T0 RZ, [UR5], RZ ;  /* 0x000000ffffff79a7 */ /* 0x000fe20008100405 */
[----:B------:R-:W-:Y:S05]  /*56e0*/  @P1 BRA `(.L_x_31) ;  /* 0x0000000000041947 */ /* 0x000fea0003800000 */
[----:B------:R-:W-:Y:S01]  /*56f0*/  BPT.TRAP 0x1 ;  /* 0x000000040000795c */ /* 0x000fe20000300000 */
.L_x_31:
[----:B------:R-:W-:-:S04]  /*5700*/  UIADD3 UR7, UR7, 0x1, URZ ;  /* 0x0000000107077890 */ /* 0x000fc8000fffe03f */
[----:B------:R-:W-:-:S04]  /*5710*/  UISETP.NE.AND UP0, UPT, UR7, 0x5, UPT ;  /* 0x000000050700788c */ /* 0x000fc8000bf05270 */
[----:B------:R-:W-:Y:S01]  /*5720*/  USEL UR7, UR7, URZ, UP0 ;  /* 0x0000003f07077287 */ /* 0x000fe20008000000 */
[----:B------:R-:W-:Y:S11]  /*5730*/  @!P0 BRA `(.L_x_32) ;  /* 0x0000000000048947 */ /* 0x000ff60003800000 */
[----:B------:R-:W-:Y:S01]  /*5740*/  BPT.TRAP 0x1 ;  /* 0x000000040000795c */ /* 0x000fe20000300000 */
.L_x_32:
[----:B------:R-:W-:-:S04]  /*5750*/  ULEA UR5, UR7, UR60, 0x3 ;  /* 0x0000003c07057291 */ /* 0x000fc8000f8e183f */
[----:B------:R-:W-:-:S04]  /*5760*/  UIADD3 UR5, UR5, 0x38028, URZ ;  /* 0x0003802805057890 */ /* 0x000fc8000fffe03f */
[----:B------:R-:W-:-:S09]  /*5770*/  UPRMT UR5, URZ, 0x654, UR5 ;  /* 0x000006543f057896 */ /* 0x000fd20008000005 */
[----:B------:R-:W-:Y:S01]  /*5780*/  SYNCS.ARRIVE.TRANS64.RED.A1T0 RZ, [UR5], RZ ;  /* 0x000000ffffff79a7 */ /* 0x000fe20008100405 */
[----:B------:R-:W-:Y:S05]  /*5790*/  @P1 BRA `(.L_x_33) ;  /* 0x0000000000041947 */ /* 0x000fea0003800000 */
[----:B------:R-:W-:Y:S01]  /*57a0*/  BPT.TRAP 0x1 ;  /* 0x000000040000795c */ /* 0x000fe20000300000 */
.L_x_33:
[----:B------:R-:W-:Y:S01]  /*57b0*/  UIADD3 UR4, UR4, 0x1, URZ ;  /* 0x0000000104047890 */ /* 0x000fe2000fffe03f */
[C---:B------:R-:W-:Y:S01]  /*57c0*/  ISETP.GT.AND P2, PT, R20.reuse, 0x1, PT ;  /* 0x000000011400780c */ /* 0x040fe20003f44270 */
[----:B------:R-:W-:Y:S01]  /*57d0*/  UIADD3 UR7, UR7, 0x1, URZ ;  /* 0x0000000107077890 */ /* 0x000fe2000fffe03f */
[----:B------:R-:W-:Y:S01]  /*57e0*/  IADD3 R17, R17, 0x40, RZ ;  /* 0x0000004011117810 */ /* 0x000fe20007ffe0ff */
[----:B------:R-:W-:Y:S01]  /*57f0*/  UISETP.NE.AND UP2, UPT, UR4, 0x5, UPT ;  /* 0x000000050400788c */ /* 0x000fe2000bf45270 */
[----:B-1----:R-:W-:Y:S01]  /*5800*/  IADD3 R22, R20, -0x1, RZ ;  /* 0xffffffff14167810 */ /* 0x002fe20007ffe0ff */
[----:B------:R-:W-:Y:S01]  /*5810*/  UISETP.NE.AND UP0, UPT, UR7, 0x5, UPT ;  /* 0x000000050700788c */ /* 0x000fe2000bf05270 */
[----:B------:R-:W-:Y:S01]  /*5820*/  MOV R21, R18 ;  /* 0x0000001200157202 */ /* 0x000fe20000000f00 */
[----:B------:R-:W-:Y:S01]  /*5830*/  USEL UR5, URZ, 0x1, UP2 ;  /* 0x000000013f057887 */ /* 0x000fe20009000000 */
[----:B------:R-:W-:Y:S01]  /*5840*/  MOV R185, R13 ;  /* 0x0000000d00b97202 */ /* 0x000fe20000000f00 */
[----:B------:R-:W-:-:S02]  /*5850*/  USEL UR7, UR7, URZ, UP0 ;  /* 0x0000003f07077287 */ /* 0x000fc40008000000 */
[----:B------:R-:W-:Y:S02]  /*5860*/  USEL UR4, UR4, URZ, UP2 ;  /* 0x0000003f04047287 */ /* 0x000fe40009000000 */
[----:B------:R-:W-:Y:S01]  /*5870*/  LOP3.LUT R184, R19, UR5, RZ, 0x3c, !PT ;  /* 0x0000000513b87c12 */ /* 0x000fe2000f8e3cff */
[----:B------:R-:W-:Y:S09]  /*5880*/  @P2 BRA `(.L_x_34) ;  /* 0xffffffdc00082947 */ /* 0x000ff2000383ffff */
.L_x_23:
[----:B------:R-:W-:-:S13]  /*5890*/  ISETP.GE.AND P2, PT, R20, RZ, PT ;  /* 0x000000ff1400720c */ /* 0x000fda0003f46270 */
[----:B------:R-:W-:Y:S05]  /*58a0*/  @!P2 BRA `(.L_x_35) ;  /* 0x000000280010a947 */ /* 0x000fea0003800000 */
[----:B------:R-:W-:Y:S01]  /*58b0*/  IADD3 R19, R20, 0x1, RZ ;  /* 0x0000000114137810 */ /* 0x000fe20007ffe0ff */
[----:B------:R-:W-:Y:S01]  /*58c0*/  ULDC UR6, c[0x0][0x604] ;  /* 0x0001810000067ab9 */ /* 0x000fe20000000800 */
[----:B--2---:R-:W-:Y:S02]  /*58d0*/  MOV R21, R18 ;  /* 0x0000001200157202 */ /* 0x004fe40000000f00 */
[----:B------:R-:W-:-:S07]  /*58e0*/  MOV R22, R13 ;  /* 0x0000000d00167202 */ /* 0x000fce0000000f00 */
.L_x_46:
[----:B------:R-:W-:Y:S05]  /*58f0*/  @!P0 BRA `(.L_x_36) ;  /* 0x0000000000048947 */ /* 0x000fea0003800000 */
[----:B------:R-:W-:Y:S01]  /*5900*/  BPT.TRAP 0x1 ;  /* 0x000000040000795c */ /* 0x000fe20000300000 */
.L_x_36:
[----:B------:R-:W-:Y:S01]  /*5910*/  ULEA UR5, UR4, UR60, 0x3 ;  /* 0x0000003c04057291 */ /* 0x000fe2000f8e183f */
[----:B------:R-:W-:-:S08]  /*5920*/  SHF.L.U32 R13, R184, 0x1f, RZ ;  /* 0x0000001fb80d7819 */ /* 0x000fd000000006ff */
[----:B------:R-:W1:Y:S02]  /*5930*/  SYNCS.PHASECHK.TRANS64.TRYWAIT P2, [UR5+0x38000], R13 ;  /* 0x0380000dff0075a7 */ /* 0x000e640008040145 */
[----:B-1----:R-:W-:Y:S05]  /*5940*/  @!P2 BRA `(.L_x_37) ;  /* 0x0000006c00d8a947 */ /* 0x002fea0003800000 */
.L_x_118:
[----:B------:R-:W-:Y:S01]  /*5950*/  R2UR UR56, R4 ;  /* 0x00000000043872ca */ /* 0x000fe200000e0000 */
[----:B------:R-:W-:Y:S01]  /*5960*/  ULEA UR5, UR4, UR61, 0xb ;  /* 0x0000003d04057291 */ /* 0x000fe2000f8e583f */
[----:B------:R-:W-:Y:S01]  /*5970*/  R2UR UR57, R5 ;  /* 0x00000000053972ca */ /* 0x000fe200000e0000 */
[----:B------:R-:W-:Y:S01]  /*5980*/  WARPGROUP.ARRIVE ;  /* 0x00000000000079c5 */ /* 0x000fe20000000000 */
[----:B------:R-:W-:Y:S01]  /*5990*/  UMOV UR59, 0x40000040 ;  /* 0x40000040003b7882 */ /* 0x000fe20000000000 */
[----:B------:R-:W-:Y:S01]  /*59a0*/  UIADD3 UR10, UR5, 0x6, URZ ;  /* 0x00000006050a7890 */ /* 0x000fe2000fffe03f */
[----:B------:R-:W-:Y:S02]  /*59b0*/  UMOV UR11, 0x40000040 ;  /* 0x40000040000b7882 */ /* 0x000fe40000000000 */
[----:B------:R-:W-:Y:S01]  /*59c0*/  UMOV UR58, UR5 ;  /* 0x00000005003a7c82 */ /* 0x000fe20008000000 */
[----:B------:R-:W-:Y:S01]  /*59d0*/  UIADD3 UR14, UR5, 0x200, URZ ;  /* 0x00000200050e7890 */ /* 0x000fe2000fffe03f */
[----:B------:R-:W-:Y:S01]  /*59e0*/  UMOV UR15, 0x40000040 ;  /* 0x40000040000f7882 */ /* 0x000fe20000000000 */
[----:B------:R-:W-:Y:S01]  /*59f0*/  UIADD3 UR18, UR5, 0x202, URZ ;  /* 0x0000020205127890 */ /* 0x000fe2000fffe03f */
[----:B------:R-:W-:-:S03]  /*5a00*/  UMOV UR19, 0x40000040 ;  /* 0x4000004000137882 */ /* 0x000fc60000000000 */
[----:B------:R-:W-:Y:S01]  /*5a10*/  HGMMA.64x64x16.F32.BF16 R152, gdesc[UR56], RZ, !UPT, gsb0 ;  /* 0x00e00000389879f0 */ /* 0x000fe2000c0018ff */
[----:B------:R-:W-:Y:S01]  /*5a20*/  R2UR UR56, R6 ;  /* 0x00000000063872ca */ /* 0x000fe200000e0000 */
[----:B------:R-:W-:Y:S01]  /*5a30*/  UIADD3 UR58, UR5, 0x2, URZ ;  /* 0x00000002053a7890 */ /* 0x000fe2000fffe03f */
[----:B------:R-:W-:Y:S01]  /*5a40*/  R2UR UR57, R7 ;  /* 0x00000000073972ca */ /* 0x000fe200000e0000 */
        /* <DEDUP_REMOVED lines=29> */
[----:B------:R-:W-:Y:S02]  /*5c20*/  WARPGROUP.DEPBAR.LE gsb0, 0x0 ;  /* 0x00008000000079c5 */ /* 0x000fe40000010000 */
[----:B------:R-:W-:-:S09]  /*5c30*/  WARPGROUP.ARRIVE ;  /* 0x00000000000079c5 */ /* 0x000fd20000000000 */
[----:B------:R-:W-:Y:S01]  /*5c40*/  HGMMA.64x64x16.F32.BF16 R152, gdesc[UR56], R152, gsb0 ;  /* 0x00e00000389879f0 */ /* 0x000fe20008001898 */
[----:B------:R-:W-:Y:S01]  /*5c50*/  R2UR UR56, R10 ;  /* 0x000000000a3872ca */ /* 0x000fe200000e0000 */
[----:B------:R-:W-:Y:S01]  /*5c60*/  UIADD3 UR58, UR5, 0x606, URZ ;  /* 0x00000606053a7890 */ /* 0x000fe2000fffe03f */
        /* <DEDUP_REMOVED lines=46> */
.L_x_38:
[----:B-1----:R-:W-:Y:S01]  /*5f50*/  IADD3 R13, R17, 0x1, RZ ;  /* 0x00000001110d7810 */ /* 0x002fe20007ffe0ff */
[----:B------:R-:W-:Y:S01]  /*5f60*/  ULEA UR5, UR4, UR60, 0x3 ;  /* 0x0000003c04057291 */ /* 0x000fe2000f8e183f */
[----:B------:R-:W-:Y:S02]  /*5f70*/  ISETP.GE.AND P2, PT, R3, R17, PT ;  /* 0x000000110300720c */ /* 0x000fe40003f46270 */
[----:B------:R-:W-:Y:S02]  /*5f80*/  IADD3 R18, R17, 0x8, RZ ;  /* 0x0000000811127810 */ /* 0x000fe40007ffe0ff */
[----:B------:R-:W-:Y:S02]  /*5f90*/  ISETP.GE.AND P3, PT, R3, R13, PT ;  /* 0x0000000d0300720c */ /* 0x000fe40003f66270 */
[----:B------:R-:W-:Y:S02]  /*5fa0*/  FSEL R152, R152, -INF , P2 ;  /* 0xff80000098987808 */ /* 0x000fe40001000000 */
[----:B------:R-:W-:-:S02]  /*5fb0*/  IADD3 R184, R17, 0x9, RZ ;  /* 0x0000000911b87810 */ /* 0x000fc40007ffe0ff */
[----:B------:R-:W-:Y:S02]  /*5fc0*/  ISETP.GE.AND P2, PT, R3, R18, PT ;  /* 0x000000120300720c */ /* 0x000fe40003f46270 */
[----:B------:R-:W-:Y:S02]  /*5fd0*/  FSEL R153, R153, -INF , P3 ;  /* 0xff80000099997808 */ /* 0x000fe40001800000 */
[----:B------:R-:W-:Y:S02]  /*5fe0*/  FMNMX R188, R152, R21, !PT ;  /* 0x0000001598bc7209 */ /* 0x000fe40007800000 */
[----:B------:R-:W-:Y:S02]  /*5ff0*/  IADD3 R186, R17, 0x10, RZ ;  /* 0x0000001011ba7810 */ /* 0x000fe40007ffe0ff */
[----:B------:R-:W-:Y:S02]  /*6000*/  ISETP.GE.AND P3, PT, R3, R184, PT ;  /* 0x000000b80300720c */ /* 0x000fe40003f66270 */
[----:B------:R-:W-:-:S02]  /*6010*/  FSEL R156, R156, -INF , P2 ;  /* 0xff8000009c9c7808 */ /* 0x000fc40001000000 */
[----:B------:R-:W-:Y:S02]  /*6020*/  FMNMX R185, R153, R188, !PT ;  /* 0x000000bc99b97209 */ /* 0x000fe40007800000 */
[----:B------:R-:W-:Y:S02]  /*6030*/  IADD3 R187, R17, 0x11, RZ ;  /* 0x0000001111bb7810 */ /* 0x000fe40007ffe0ff */
[----:B------:R-:W-:Y:S02]  /*6040*/  ISETP.GE.AND P2, PT, R3, R186, PT ;  /* 0x000000ba0300720c */ /* 0x000fe40003f46270 */
[----:B------:R-:W-:Y:S02]  /*6050*/  FSEL R157, R157, -INF , P3 ;  /* 0xff8000009d9d7808 */ /* 0x000fe40001800000 */
[----:B------:R-:W-:Y:S02]  /*6060*/  FMNMX R190, R156, R185, !PT ;  /* 0x000000b99cbe7209 */ /* 0x000fe40007800000 */
        /* <DEDUP_REMOVED lines=40> */
[----:B------:R-:W-:Y:S02]  /*62f0*/  ISETP.GE.AND P3, PT, R3, R197, PT ;  /* 0x000000c50300720c */ /* 0x000fe40003f66270 */
[----:B------:R-:W-:Y:S02]  /*6300*/  FSEL R180, R180, -INF , P2 ;  /* 0xff800000b4b47808 */ /* 0x000fe40001000000 */
[----:B------:R-:W-:-:S02]  /*6310*/  FMNMX R185, R177, R198, !PT ;  /* 0x000000c6b1b97209 */ /* 0x000fc40007800000 */
[----:B------:R-:W-:Y:S02]  /*6320*/  FSEL R181, R181, -INF , P3 ;  /* 0xff800000b5b57808 */ /* 0x000fe40001800000 */
[----:B------:R-:W-:Y:S02]  /*6330*/  FMNMX R198, R180, R185, !PT ;  /* 0x000000b9b4c67209 */ /* 0x000fe40007800000 */
[C---:B------:R-:W-:Y:S02]  /*6340*/  ISETP.GE.AND P2, PT, R0.reuse, R17, PT ;  /* 0x000000110000720c */ /* 0x040fe40003f46270 */
[----:B------:R-:W-:Y:S02]  /*6350*/  FMNMX R198, R181, R198, !PT ;  /* 0x000000c6b5c67209 */ /* 0x000fe40007800000 */
[C---:B------:R-:W-:Y:S02]  /*6360*/  ISETP.GE.AND P3, PT, R0.reuse, R13, PT ;  /* 0x0000000d0000720c */ /* 0x040fe40003f66270 */
[----:B------:R-:W-:Y:S01]  /*6370*/  ISETP.GE.AND P4, PT, R0, R187, PT ;  /* 0x000000bb0000720c */ /* 0x000fe20003f86270 */
[----:B------:R-:W1:Y:S01]  /*6380*/  SHFL.BFLY PT, R185, R198, 0x1, 0x1f ;  /* 0x0c201f00c6b97f89 */ /* 0x000e6200000e0000 */
[----:B------:R-:W-:-:S02]  /*6390*/  FSEL R155, R155, -INF , P3 ;  /* 0xff8000009b9b7808 */ /* 0x000fc40001800000 */
[C---:B------:R-:W-:Y:S02]  /*63a0*/  ISETP.GE.AND P3, PT, R0.reuse, R184, PT ;  /* 0x000000b80000720c */ /* 0x040fe40003f66270 */
[----:B------:R-:W-:Y:S02]  /*63b0*/  FSEL R163, R163, -INF , P4 ;  /* 0xff800000a3a37808 */ /* 0x000fe40002000000 */
[----:B------:R-:W-:Y:S02]  /*63c0*/  FSEL R159, R159, -INF , P3 ;  /* 0xff8000009f9f7808 */ /* 0x000fe40001800000 */
[C---:B------:R-:W-:Y:S02]  /*63d0*/  ISETP.GE.AND P3, PT, R0.reuse, R188, PT ;  /* 0x000000bc0000720c */ /* 0x040fe40003f66270 */
[----:B------:R-:W-:Y:S02]  /*63e0*/  ISETP.GE.AND P4, PT, R0, R190, PT ;  /* 0x000000be0000720c */ /* 0x000fe40003f86270 */
[----:B------:R-:W-:-:S02]  /*63f0*/  FSEL R166, R166, -INF , P3 ;  /* 0xff800000a6a67808 */ /* 0x000fc40001800000 */
[----:B------:R-:W-:Y:S02]  /*6400*/  ISETP.GE.AND P3, PT, R0, R191, PT ;  /* 0x000000bf0000720c */ /* 0x000fe40003f66270 */
[----:B------:R-:W-:Y:S02]  /*6410*/  FSEL R170, R170, -INF , P4 ;  /* 0xff800000aaaa7808 */ /* 0x000fe40002000000 */
[----:B------:R-:W-:Y:S02]  /*6420*/  FSEL R171, R171, -INF , P3 ;  /* 0xff800000abab7808 */ /* 0x000fe40001800000 */
[C---:B------:R-:W-:Y:S02]  /*6430*/  ISETP.GE.AND P3, PT, R0.reuse, R195, PT ;  /* 0x000000c30000720c */ /* 0x040fe40003f66270 */
[----:B------:R-:W-:Y:S02]  /*6440*/  ISETP.GE.AND P4, PT, R0, R194, PT ;  /* 0x000000c20000720c */ /* 0x000fe40003f86270 */
[----:B-1----:R-:W-:-:S02]  /*6450*/  FMNMX R199, R198, R185, !PT ;  /* 0x000000b9c6c77209 */ /* 0x002fc40007800000 */
[----:B------:R-:W-:Y:S02]  /*6460*/  FSEL R185, R154, -INF , P2 ;  /* 0xff8000009ab97808 */ /* 0x000fe40001000000 */
[----:B------:R-:W-:Y:S01]  /*6470*/  ISETP.GE.AND P2, PT, R0, R18, PT ;  /* 0x000000120000720c */ /* 0x000fe20003f46270 */
[----:B------:R-:W1:Y:S01]  /*6480*/  SHFL.BFLY PT, R200, R199, 0x2, 0x1f ;  /* 0x0c401f00c7c87f89 */ /* 0x000e6200000e0000 */
[----:B------:R-:W-:Y:S02]  /*6490*/  FMNMX R18, R185, R22, !PT ;  /* 0x00000016b9127209 */ /* 0x000fe40007800000 */
[----:B------:R-:W-:Y:S02]  /*64a0*/  FSEL R158, R158, -INF , P2 ;  /* 0xff8000009e9e7808 */ /* 0x000fe40001000000 */
[----:B------:R-:W-:Y:S02]  /*64b0*/  FMNMX R13, R155, R18, !PT ;  /* 0x000000129b0d7209 */ /* 0x000fe40007800000 */
[----:B------:R-:W-:-:S02]  /*64c0*/  ISETP.GE.AND P2, PT, R0, R186, PT ;  /* 0x000000ba0000720c */ /* 0x000fc40003f46270 */
[----:B------:R-:W-:Y:S02]  /*64d0*/  FMNMX R18, R158, R13, !PT ;  /* 0x0000000d9e127209 */ /* 0x000fe40007800000 */
[----:B------:R-:W-:Y:S02]  /*64e0*/  FSEL R162, R162, -INF , P2 ;  /* 0xff800000a2a27808 */ /* 0x000fe40001000000 */
[----:B------:R-:W-:Y:S02]  /*64f0*/  FMNMX R13, R159, R18, !PT ;  /* 0x000000129f0d7209 */ /* 0x000fe40007800000 */
[----:B------:R-:W-:Y:S02]  /*6500*/  ISETP.GE.AND P2, PT, R0, R189, PT ;  /* 0x000000bd0000720c */ /* 0x000fe40003f46270 */
[----:B------:R-:W-:Y:S02]  /*6510*/  FMNMX R154, R162, R13, !PT ;  /* 0x0000000da29a7209 */ /* 0x000fe40007800000 */
[----:B------:R-:W-:-:S02]  /*6520*/  FSEL R167, R167, -INF , P2 ;  /* 0xff800000a7a77808 */ /* 0x000fc40001000000 */
[----:B------:R-:W-:Y:S02]  /*6530*/  FMNMX R13, R163, R154, !PT ;  /* 0x0000009aa30d7209 */ /* 0x000fe40007800000 */
[----:B------:R-:W-:Y:S02]  /*6540*/  ISETP.GE.AND P2, PT, R0, R193, PT ;  /* 0x000000c10000720c */ /* 0x000fe40003f46270 */
[----:B-1----:R-:W-:Y:S02]  /*6550*/  FMNMX R18, R199, R200, !PT ;  /* 0x000000c8c7127209 */ /* 0x002fe40007800000 */
[----:B------:R-:W-:Y:S02]  /*6560*/  FMNMX R186, R166, R13, !PT ;  /* 0x0000000da6ba7209 */ /* 0x000fe40007800000 */
[----:B------:R-:W-:Y:S02]  /*6570*/  FSETP.NEU.AND P5, PT, R18, -INF , PT ;  /* 0xff8000001200780b */ /* 0x000fe40003fad000 */
[----:B------:R-:W-:-:S02]  /*6580*/  FMNMX R13, R167, R186, !PT ;  /* 0x000000baa70d7209 */ /* 0x000fc40007800000 */
[----:B------:R-:W-:Y:S02]  /*6590*/  FSEL R154, R18, RZ, P5 ;  /* 0x000000ff129a7208 */ /* 0x000fe40002800000 */
[----:B------:R-:W-:Y:S02]  /*65a0*/  ISETP.GE.AND P5, PT, R0, R192, PT ;  /* 0x000000c00000720c */ /* 0x000fe40003fa6270 */
[----:B------:R-:W-:Y:S01]  /*65b0*/  FMNMX R186, R170, R13, !PT ;  /* 0x0000000daaba7209 */ /* 0x000fe20007800000 */
[----:B------:R-:W-:Y:S01]  /*65c0*/  FMUL R184, R154, UR6 ;  /* 0x000000069ab87c20 */ /* 0x000fe20008400000 */
[----:B------:R-:W-:Y:S01]  /*65d0*/  FSEL R174, R174, -INF , P5 ;  /* 0xff800000aeae7808 */ /* 0x000fe20002800000 */
[----:B------:R-:W-:Y:S01]  /*65e0*/  FADD R154, -R154, R21 ;  /* 0x000000159a9a7221 */ /* 0x000fe20000000100 */
[----:B------:R-:W-:Y:S01]  /*65f0*/  FMNMX R13, R171, R186, !PT ;  /* 0x000000baab0d7209 */ /* 0x000fe20007800000 */
[--C-:B------:R-:W-:Y:S01]  /*6600*/  FFMA R152, R152, UR6, -R184.reuse ;  /* 0x0000000698987c23 */ /* 0x100fe200080008b8 */
[--C-:B------:R-:W-:Y:S01]  /*6610*/  FFMA R153, R153, UR6, -R184.reuse ;  /* 0x0000000699997c23 */ /* 0x100fe200080008b8 */
[----:B------:R-:W-:Y:S01]  /*6620*/  FSEL R175, R175, -INF , P2 ;  /* 0xff800000afaf7808 */ /* 0x000fe20001000000 */
[--C-:B------:R-:W-:Y:S01]  /*6630*/  FFMA R156, R156, UR6, -R184.reuse ;  /* 0x000000069c9c7c23 */ /* 0x100fe200080008b8 */
[----:B------:R-:W-:Y:S01]  /*6640*/  FMNMX R186, R174, R13, !PT ;  /* 0x0000000daeba7209 */ /* 0x000fe20007800000 */
[--C-:B------:R-:W-:Y:S01]  /*6650*/  FFMA R157, R157, UR6, -R184.reuse ;  /* 0x000000069d9d7c23 */ /* 0x100fe200080008b8 */
[----:B------:R-:W-:Y:S01]  /*6660*/  FSETP.GEU.AND P6, PT, R152, -126, PT ;  /* 0xc2fc00009800780b */ /* 0x000fe20003fce000 */
[--C-:B------:R-:W-:Y:S01]  /*6670*/  FFMA R160, R160, UR6, -R184.reuse ;  /* 0x00000006a0a07c23 */ /* 0x100fe200080008b8 */
[----:B------:R-:W-:Y:S01]  /*6680*/  FSETP.GEU.AND P2, PT, R153, -126, PT ;  /* 0xc2fc00009900780b */ /* 0x000fe20003f4e000 */
[--C-:B------:R-:W-:Y:S01]  /*6690*/  FFMA R161, R161, UR6, -R184.reuse ;  /* 0x00000006a1a17c23 */ /* 0x100fe200080008b8 */
[----:B------:R-:W-:Y:S01]  /*66a0*/  FMNMX R13, R175, R186, !PT ;  /* 0x000000baaf0d7209 */ /* 0x000fe20007800000 */
[--C-:B------:R-:W-:Y:S01]  /*66b0*/  FFMA R164, R164, UR6, -R184.reuse ;  /* 0x00000006a4a47c23 */ /* 0x100fe200080008b8 */
[----:B------:R-:W-:Y:S01]  /*66c0*/  FSEL R186, R179, -INF , P3 ;  /* 0xff800000b3ba7808 */ /* 0x000fe20001800000 */
[--C-:B------:R-:W-:Y:S01]  /*66d0*/  FFMA R179, R165, UR6, -R184.reuse ;  /* 0x00000006a5b37c23 */ /* 0x100fe200080008b8 */
[----:B------:R-:W-:Y:S01]  /*66e0*/  FSETP.GEU.AND P3, PT, R156, -126, PT ;  /* 0xc2fc00009c00780b */ /* 0x000fe20003f6e000 */
[--C-:B------:R-:W-:Y:S01]  /*66f0*/  FFMA R165, R168, UR6, -R184.reuse ;  /* 0x00000006a8a57c23 */ /* 0x100fe200080008b8 */
[----:B------:R-:W-:Y:S01]  /*6700*/  FSEL R178, R178, -INF , P4 ;  /* 0xff800000b2b27808 */ /* 0x000fe20002000000 */
[--C-:B------:R-:W-:Y:S01]  /*6710*/  FFMA R168, R169, UR6, -R184.reuse ;  /* 0x00000006a9a87c23 */ /* 0x100fe200080008b8 */
[----:B------:R-:W-:Y:S01]  /*6720*/  ISETP.GE.AND P4, PT, R0, R197, PT ;  /* 0x000000c50000720c */ /* 0x000fe20003f86270 */
[----:B------:R-:W-:Y:S01]  /*6730*/  @!P6 FMUL R152, R152, 0.5 ;  /* 0x3f0000009898e820 */ /* 0x000fe20000400000 */
[----:B------:R-:W-:Y:S01]  /*6740*/  ISETP.GE.AND P5, PT, R0, R196, PT ;  /* 0x000000c40000720c */ /* 0x000fe20003fa6270 */
[----:B------:R-:W-:Y:S01]  /*6750*/  @!P2 FMUL R153, R153, 0.5 ;  /* 0x3f0000009999a820 */ /* 0x000fe20000400000 */
[----:B------:R-:W-:Y:S01]  /*6760*/  FSEL R183, R183, -INF , P4 ;  /* 0xff800000b7b77808 */ /* 0x000fe20002000000 */
[--C-:B------:R-:W-:Y:S01]  /*6770*/  FFMA R169, R172, UR6, -R184.reuse ;  /* 0x00000006aca97c23 */ /* 0x100fe200080008b8 */
[----:B------:R-:W-:Y:S01]  /*6780*/  FSETP.GEU.AND P4, PT, R157, -126, PT ;  /* 0xc2fc00009d00780b */ /* 0x000fe20003f8e000 */
[----:B------:R-:W1:Y:S01]  /*6790*/  MUFU.EX2 R152, R152 ;  /* 0x0000009800987308 */ /* 0x000e620000000800 */
[----:B------:R-:W-:Y:S01]  /*67a0*/  FSEL R182, R182, -INF , P5 ;  /* 0xff800000b6b67808 */ /* 0x000fe20002800000 */
[----:B------:R-:W-:Y:S01]  /*67b0*/  @!P3 FMUL R156, R156, 0.5 ;  /* 0x3f0000009c9cb820 */ /* 0x000fe20000400000 */
[----:B------:R-:W-:Y:S01]  /*67c0*/  FMNMX R13, R178, R13, !PT ;  /* 0x0000000db20d7209 */ /* 0x000fe20007800000 */
[--C-:B------:R-:W-:Y:S01]  /*67d0*/  FFMA R172, R173, UR6, -R184.reuse ;  /* 0x00000006adac7c23 */ /* 0x100fe200080008b8 */
[----:B------:R-:W-:Y:S01]  /*67e0*/  FSETP.GEU.AND P5, PT, R160, -126, PT ;  /* 0xc2fc0000a000780b */ /* 0x000fe20003fae000 */
[--C-:B------:R-:W-:Y:S01]  /*67f0*/  FFMA R173, R176, UR6, -R184.reuse ;  /* 0x00000006b0ad7c23 */ /* 0x100fe200080008b8 */
[----:B------:R-:W-:Y:S01]  /*6800*/  FMNMX R13, R186, R13, !PT ;  /* 0x0000000dba0d7209 */ /* 0x000fe20007800000 */
[----:B------:R-:W2:Y:S01]  /*6810*/  MUFU.EX2 R153, R153 ;  /* 0x0000009900997308 */ /* 0x000ea20000000800 */
[--C-:B------:R-:W-:Y:S01]  /*6820*/  FFMA R176, R177, UR6, -R184.reuse ;  /* 0x00000006b1b07c23 */ /* 0x100fe200080008b8 */
[--C-:B------:R-:W-:Y:S01]  /*6830*/  FFMA R177, R180, UR6, -R184.reuse ;  /* 0x00000006b4b17c23 */ /* 0x100fe200080008b8 */
[----:B------:R-:W-:Y:S01]  /*6840*/  FMNMX R188, R182, R13, !PT ;  /* 0x0000000db6bc7209 */ /* 0x000fe20007800000 */
[----:B------:R-:W-:Y:S01]  /*6850*/  @!P4 FMUL R157, R157, 0.5 ;  /* 0x3f0000009d9dc820 */ /* 0x000fe20000400000 */
[----:B------:R-:W-:Y:S01]  /*6860*/  FFMA R180, R181, UR6, -R184 ;  /* 0x00000006b5b47c23 */ /* 0x000fe200080008b8 */
[----:B------:R-:W-:Y:S01]  /*6870*/  FMUL R154, R154, UR6 ;  /* 0x000000069a9a7c20 */ /* 0x000fe20008400000 */
[----:B------:R-:W-:Y:S01]  /*6880*/  FMNMX R188, R183, R188, !PT ;  /* 0x000000bcb7bc7209 */ /* 0x000fe20007800000 */
[----:B------:R-:W3:Y:S01]  /*6890*/  MUFU.EX2 R156, R156 ;  /* 0x0000009c009c7308 */ /* 0x000ee20000000800 */
[----:B-1----:R-:W-:Y:S01]  /*68a0*/  @!P6 FMUL R152, R152, R152 ;  /* 0x000000989898e220 */ /* 0x002fe20000400000 */
[----:B------:R-:W-:Y:S01]  /*68b0*/  FSETP.GEU.AND P6, PT, R161, -126, PT ;  /* 0xc2fc0000a100780b */ /* 0x000fe20003fce000 */
[----:B------:R-:W-:Y:S01]  /*68c0*/  @!P5 FMUL R160, R160, 0.5 ;  /* 0x3f000000a0a0d820 */ /* 0x000fe20000400000 */
[----:B------:R-:W1:Y:S04]  /*68d0*/  SHFL.BFLY PT, R13, R188, 0x1, 0x1f ;  /* 0x0c201f00bc0d7f89 */ /* 0x000e6800000e0000 */
        /* <DEDUP_REMOVED lines=15> */
[----:B------:R-:W-:Y:S01]  /*69d0*/  FSETP.GEU.AND P5, PT, R168, -126, PT ;  /* 0xc2fc0000a800780b */ /* 0x000fe20003fae000 */
[----:B------:R-:W2:Y:S04]  /*69e0*/  SHFL.BFLY PT, R188, R13, 0x2, 0x1f ;  /* 0x0c401f000dbc7f89 */ /* 0x000ea800000e0000 */
[----:B------:R-:W-:Y:S01]  /*69f0*/  @!P4 FMUL R165, R165, 0.5 ;  /* 0x3f000000a5a5c820 */ /* 0x000fe20000400000 */
[----:B------:R-:W4:Y:S01]  /*6a00*/  MUFU.EX2 R179, R179 ;  /* 0x000000b300b37308 */ /* 0x000f220000000800 */
[----:B---3--:R-:W-:Y:S01]  /*6a10*/  @!P6 FMUL R161, R161, R161 ;  /* 0x000000a1a1a1e220 */ /* 0x008fe20000400000 */
[----:B------:R-:W-:-:S05]  /*6a20*/  FSETP.GEU.AND P6, PT, R169, -126, PT ;  /* 0xc2fc0000a900780b */ /* 0x000fca0003fce000 */
[----:B------:R-:W-:Y:S01]  /*6a30*/  @!P5 FMUL R168, R168, 0.5 ;  /* 0x3f000000a8a8d820 */ /* 0x000fe20000400000 */
[----:B------:R-:W3:Y:S01]  /*6a40*/  MUFU.EX2 R165, R165 ;  /* 0x000000a500a57308 */ /* 0x000ee20000000800 */
[----:B-1----:R-:W-:Y:S01]  /*6a50*/  @!P2 FMUL R164, R164, R164 ;  /* 0x000000a4a4a4a220 */ /* 0x002fe20000400000 */
[----:B------:R-:W-:-:S05]  /*6a60*/  FSETP.GEU.AND P2, PT, R172, -126, PT ;  /* 0xc2fc0000ac00780b */ /* 0x000fca0003f4e000 */
[----:B------:R-:W-:Y:S01]  /*6a70*/  @!P6 FMUL R169, R169, 0.5 ;  /* 0x3f000000a9a9e820 */ /* 0x000fe20000400000 */
[----:B------:R-:W1:Y:S01]  /*6a80*/  MUFU.EX2 R168, R168 ;  /* 0x000000a800a87308 */ /* 0x000e620000000800 */
[----:B----4-:R-:W-:Y:S01]  /*6a90*/  @!P3 FMUL R179, R179, R179 ;  /* 0x000000b3b3b3b220 */ /* 0x010fe20000400000 */
[----:B------:R-:W-:Y:S02]  /*6aa0*/  FSETP.GEU.AND P3, PT, R173, -126, PT ;  /* 0xc2fc0000ad00780b */ /* 0x000fe40003f6e000 */
[----:B--2---:R-:W-:-:S03]  /*6ab0*/  FMNMX R13, R13, R188, !PT ;  /* 0x000000bc0d0d7209 */ /* 0x004fc60007800000 */
        /* <DEDUP_REMOVED lines=18> */
[----:B------:R-:W2:Y:S01]  /*6be0*/  MUFU.EX2 R176, R176 ;  /* 0x000000b000b07308 */ /* 0x000ea20000000800 */
        /* <DEDUP_REMOVED lines=8> */
[----:B-1----:R-:W-:Y:S01]  /*6c70*/  @!P3 FMUL R173, R173, R173 ;  /* 0x000000adadadb220 */ /* 0x002fe20000400000 */
[----:B------:R-:W-:Y:S01]  /*6c80*/  FSETP.GEU.AND P3, PT, R184, -126, PT ;  /* 0xc2fc0000b800780b */ /* 0x000fe20003f6e000 */
[----:B------:R-:W-:Y:S01]  /*6c90*/  @!P5 FMUL R177, R177, 0.5 ;  /* 0x3f000000b1b1d820 */ /* 0x000fe20000400000 */
[--C-:B------:R-:W-:Y:S01]  /*6ca0*/  FFMA R171, R171, UR6, -R181.reuse ;  /* 0x00000006abab7c23 */ /* 0x100fe200080008b5 */
[----:B------:R-:W1:Y:S01]  /*6cb0*/  MUFU.EX2 R180, R180 ;  /* 0x000000b400b47308 */ /* 0x000e620000000800 */
[--C-:B------:R-:W-:Y:S01]  /*6cc0*/  FFMA R175, R175, UR6, -R181.reuse ;  /* 0x00000006afaf7c23 */ /* 0x100fe200080008b5 */
[--C-:B------:R-:W-:Y:S01]  /*6cd0*/  FFMA R186, R186, UR6, -R181.reuse ;  /* 0x00000006baba7c23 */ /* 0x100fe200080008b5 */
[----:B------:R-:W-:Y:S01]  /*6ce0*/  FFMA R183, R183, UR6, -R181 ;  /* 0x00000006b7b77c23 */ /* 0x000fe200080008b5 */
[----:B------:R-:W-:Y:S01]  /*6cf0*/  @!P2 FMUL R185, R185, 0.5 ;  /* 0x3f000000b9b9a820 */ /* 0x000fe20000400000 */
[----:B--2---:R-:W-:Y:S01]  /*6d00*/  @!P4 FMUL R176, R176, R176 ;  /* 0x000000b0b0b0c220 */ /* 0x004fe20000400000 */
[----:B------:R-:W-:-:S02]  /*6d10*/  FSETP.GEU.AND P4, PT, R158, -126, PT ;  /* 0xc2fc00009e00780b */ /* 0x000fc40003f8e000 */
[----:B------:R-:W2:Y:S01]  /*6d20*/  MUFU.EX2 R177, R177 ;  /* 0x000000b100b17308 */ /* 0x000ea20000000800 */
[----:B------:R-:W-:Y:S01]  /*6d30*/  FADD R22, R161, R176 ;  /* 0x000000b0a1167221 */ /* 0x000fe20000000000 */
[----:B------:R-:W-:-:S06]  /*6d40*/  @!P3 FMUL R184, R184, 0.5 ;  /* 0x3f000000b8b8b820 */ /* 0x000fcc0000400000 */
[----:B------:R3:W4:Y:S01]  /*6d50*/  MUFU.EX2 R155, R185 ;  /* 0x000000b9009b7308 */ /* 0x0007220000000800 */
[----:B-1----:R-:W-:Y:S01]  /*6d60*/  @!P6 FMUL R180, R180, R180 ;  /* 0x000000b4b4b4e220 */ /* 0x002fe20000400000 */
[----:B------:R-:W-:Y:S01]  /*6d70*/  FSETP.GEU.AND P6, PT, R189, -126, PT ;  /* 0xc2fc0000bd00780b */ /* 0x000fe20003fce000 */
[----:B------:R-:W-:-:S05]  /*6d80*/  @!P4 FMUL R158, R158, 0.5 ;  /* 0x3f0000009e9ec820 */ /* 0x000fca0000400000 */
[----:B------:R-:W1:Y:S01]  /*6d90*/  MUFU.EX2 R184, R184 ;  /* 0x000000b800b87308 */ /* 0x000e620000000800 */
[----:B---3--:R-:W-:Y:S01]  /*6da0*/  FFMA R185, R163, UR6, -R181 ;  /* 0x00000006a3b97c23 */ /* 0x008fe200080008b5 */
[----:B--2---:R-:W-:Y:S01]  /*6db0*/  @!P5 FMUL R177, R177, R177 ;  /* 0x000000b1b1b1d220 */ /* 0x004fe20000400000 */
[----:B------:R-:W-:-:S04]  /*6dc0*/  FSETP.GEU.AND P5, PT, R188, -126, PT ;  /* 0xc2fc0000bc00780b */ /* 0x000fc80003fae000 */
[----:B------:R-:W-:Y:S01]  /*6dd0*/  @!P6 FMUL R189, R189, 0.5 ;  /* 0x3f000000bdbde820 */ /* 0x000fe20000400000 */
[----:B------:R2:W3:Y:S01]  /*6de0*/  MUFU.EX2 R159, R158 ;  /* 0x0000009e009f7308 */ /* 0x0004e20000000800 */
[----:B----4-:R-:W-:Y:S01]  /*6df0*/  @!P2 FMUL R155, R155, R155 ;  /* 0x0000009b9b9ba220 */ /* 0x010fe20000400000 */
[----:B------:R-:W-:-:S06]  /*6e00*/  FSETP.GEU.AND P2, PT, R185, -126, PT ;  /* 0xc2fc0000b900780b */ /* 0x000fcc0003f4e000 */
[----:B------:R-:W-:Y:S01]  /*6e10*/  @!P5 FMUL R188, R188, 0.5 ;  /* 0x3f000000bcbcd820 */ /* 0x000fe20000400000 */
[----:B-1----:R-:W-:Y:S01]  /*6e20*/  @!P3 FMUL R184, R184, R184 ;  /* 0x000000b8b8b8b220 */ /* 0x002fe20000400000 */
[----:B------:R-:W-:Y:S01]  /*6e30*/  FSETP.GEU.AND P3, PT, R190, -126, PT ;  /* 0xc2fc0000be00780b */ /* 0x000fe20003f6e000 */
[----:B--2---:R-:W-:Y:S01]  /*6e40*/  FFMA R158, R167, UR6, -R181 ;  /* 0x00000006a79e7c23 */ /* 0x004fe200080008b5 */
[----:B------:R-:W1:Y:S03]  /*6e50*/  MUFU.EX2 R163, R189 ;  /* 0x000000bd00a37308 */ /* 0x000e660000000800 */
[----:B------:R-:W-:Y:S01]  /*6e60*/  @!P2 FMUL R185, R185, 0.5 ;  /* 0x3f000000b9b9a820 */ /* 0x000fe20000400000 */
[----:B---3--:R-:W-:Y:S01]  /*6e70*/  @!P4 FMUL R159, R159, R159 ;  /* 0x0000009f9f9fc220 */ /* 0x008fe20000400000 */
[----:B------:R-:W-:-:S03]  /*6e80*/  FSETP.GEU.AND P4, PT, R158, -126, PT ;  /* 0xc2fc00009e00780b */ /* 0x000fc60003f8e000 */
[----:B------:R2:W3:Y:S03]  /*6e90*/  MUFU.EX2 R162, R188 ;  /* 0x000000bc00a27308 */ /* 0x0004e60000000800 */
[----:B------:R-:W-:-:S05]  /*6ea0*/  @!P3 FMUL R190, R190, 0.5 ;  /* 0x3f000000bebeb820 */ /* 0x000fca0000400000 */
[----:B------:R4:W5:Y:S01]  /*6eb0*/  MUFU.EX2 R166, R185 ;  /* 0x000000b900a67308 */ /* 0x0009620000000800 */
[----:B--2---:R-:W-:Y:S01]  /*6ec0*/  FFMA R188, R170, UR6, -R181 ;  /* 0x00000006aabc7c23 */ /* 0x004fe200080008b5 */
[----:B-1----:R-:W-:Y:S01]  /*6ed0*/  @!P6 FMUL R163, R163, R163 ;  /* 0x000000a3a3a3e220 */ /* 0x002fe20000400000 */
[----:B------:R-:W-:Y:S01]  /*6ee0*/  @!P4 FMUL R158, R158, 0.5 ;  /* 0x3f0000009e9ec820 */ /* 0x000fe20000400000 */
[----:B------:R-:W-:-:S04]  /*6ef0*/  FSETP.GEU.AND P6, PT, R171, -126, PT ;  /* 0xc2fc0000ab00780b */ /* 0x000fc80003fce000 */
[----:B------:R1:W2:Y:S01]  /*6f00*/  MUFU.EX2 R167, R190 ;  /* 0x000000be00a77308 */ /* 0x0002a20000000800 */
[----:B----4-:R-:W-:Y:S01]  /*6f10*/  FFMA R185, R174, UR6, -R181 ;  /* 0x00000006aeb97c23 */ /* 0x010fe200080008b5 */
[----:B---3--:R-:W-:Y:S01]  /*6f20*/  @!P5 FMUL R162, R162, R162 ;  /* 0x000000a2a2a2d220 */ /* 0x008fe20000400000 */
[----:B------:R-:W-:-:S05]  /*6f30*/  FSETP.GEU.AND P5, PT, R188, -126, PT ;  /* 0xc2fc0000bc00780b */ /* 0x000fca0003fae000 */
[----:B------:R3:W4:Y:S01]  /*6f40*/  MUFU.EX2 R170, R158 ;  /* 0x0000009e00aa7308 */ /* 0x0007220000000800 */
[----:B-----5:R-:W-:Y:S01]  /*6f50*/  @!P2 FMUL R166, R166, R166 ;  /* 0x000000a6a6a6a220 */ /* 0x020fe20000400000 */
[----:B------:R-:W-:Y:S01]  /*6f60*/  FSETP.GEU.AND P2, PT, R185, -126, PT ;  /* 0xc2fc0000b900780b */ /* 0x000fe20003f4e000 */
[----:B------:R-:W-:Y:S01]  /*6f70*/  @!P6 FMUL R171, R171, 0.5 ;  /* 0x3f000000ababe820 */ /* 0x000fe20000400000 */
[----:B-1----:R-:W-:Y:S01]  /*6f80*/  FMUL R190, R187, UR6 ;  /* 0x00000006bbbe7c20 */ /* 0x002fe20008400000 */
[----:B------:R-:W-:Y:S01]  /*6f90*/  FADD R187, R21, R22 ;  /* 0x0000001615bb7221 */ /* 0x000fe20000000000 */
[----:B------:R-:W-:Y:S01]  /*6fa0*/  FADD R22, R152, R165 ;  /* 0x000000a598167221 */ /* 0x000fe20000000000 */
[----:B------:R-:W-:Y:S01]  /*6fb0*/  F2FP.BF16.F32.PACK_AB R152, R153, R152 ;  /* 0x000000989998723e */ /* 0x000fe200000010ff */
[----:B------:R-:W-:Y:S01]  /*6fc0*/  @!P5 FMUL R188, R188, 0.5 ;  /* 0x3f000000bcbcd820 */ /* 0x000fe20000400000 */
[----:B--2---:R-:W-:Y:S01]  /*6fd0*/  @!P3 FMUL R167, R167, R167 ;  /* 0x000000a7a7a7b220 */ /* 0x004fe20000400000 */
[----:B------:R-:W-:Y:S01]  /*6fe0*/  FSETP.GEU.AND P3, PT, R175, -126, PT ;  /* 0xc2fc0000af00780b */ /* 0x000fe20003f6e000 */
[----:B---3--:R-:W-:Y:S01]  /*6ff0*/  FFMA R158, R178, UR6, -R181 ;  /* 0x00000006b29e7c23 */ /* 0x008fe200080008b5 */
[----:B------:R-:W1:Y:S01]  /*7000*/  MUFU.EX2 R171, R171 ;  /* 0x000000ab00ab7308 */ /* 0x000e620000000800 */
[----:B------:R-:W-:-:S02]  /*7010*/  F2FP.BF16.F32.PACK_AB R153, R184, R155 ;  /* 0x0000009bb899723e */ /* 0x000fc400000010ff */
[----:B------:R-:W-:Y:S01]  /*7020*/  @!P2 FMUL R185, R185, 0.5 ;  /* 0x3f000000b9b9a820 */ /* 0x000fe20000400000 */
[----:B----4-:R-:W-:Y:S01]  /*7030*/  @!P4 FMUL R170, R170, R170 ;  /* 0x000000aaaaaac220 */ /* 0x010fe20000400000 */
[----:B------:R-:W-:-:S03]  /*7040*/  FSETP.GEU.AND P4, PT, R158, -126, PT ;  /* 0xc2fc00009e00780b */ /* 0x000fc60003f8e000 */
[----:B------:R2:W3:Y:S03]  /*7050*/  MUFU.EX2 R174, R188 ;  /* 0x000000bc00ae7308 */ /* 0x0004e60000000800 */
[----:B------:R-:W-:-:S05]  /*7060*/  @!P3 FMUL R175, R175, 0.5 ;  /* 0x3f000000afafb820 */ /* 0x000fca0000400000 */
[----:B------:R4:W5:Y:S01]  /*7070*/  MUFU.EX2 R178, R185 ;  /* 0x000000b900b27308 */ /* 0x0009620000000800 */
[----:B--2---:R-:W-:Y:S01]  /*7080*/  FFMA R188, R182, UR6, -R181 ;  /* 0x00000006b6bc7c23 */ /* 0x004fe200080008b5 */
[----:B-1----:R-:W-:Y:S01]  /*7090*/  @!P6 FMUL R171, R171, R171 ;  /* 0x000000abababe220 */ /* 0x002fe20000400000 */
[----:B------:R-:W-:Y:S01]  /*70a0*/  @!P4 FMUL R158, R158, 0.5 ;  /* 0x3f0000009e9ec820 */ /* 0x000fe20000400000 */
[----:B------:R-:W-:Y:S02]  /*70b0*/  FADD R181, R157, R172 ;  /* 0x000000ac9db57221 */ /* 0x000fe40000000000 */
[----:B------:R-:W-:Y:S02]  /*70c0*/  FSETP.GEU.AND P6, PT, R188, -126, PT ;  /* 0xc2fc0000bc00780b */ /* 0x000fe40003fce000 */
[----:B------:R-:W1:Y:S01]  /*70d0*/  MUFU.EX2 R175, R175 ;  /* 0x000000af00af7308 */ /* 0x000e620000000800 */
[----:B---3--:R-:W-:Y:S01]  /*70e0*/  @!P5 FMUL R174, R174, R174 ;  /* 0x000000aeaeaed220 */ /* 0x008fe20000400000 */
[----:B------:R-:W-:Y:S01]  /*70f0*/  FSETP.GEU.AND P5, PT, R186, -126, PT ;  /* 0xc2fc0000ba00780b */ /* 0x000fe20003fae000 */
[----:B----4-:R-:W-:-:S05]  /*7100*/  FADD R185, R164, R177 ;  /* 0x000000b1a4b97221 */ /* 0x010fca0000000000 */
[----:B------:R2:W3:Y:S01]  /*7110*/  MUFU.EX2 R182, R158 ;  /* 0x0000009e00b67308 */ /* 0x0004e20000000800 */
[----:B-----5:R-:W-:Y:S01]  /*7120*/  @!P2 FMUL R178, R178, R178 ;  /* 0x000000b2b2b2a220 */ /* 0x020fe20000400000 */
[----:B------:R-:W-:Y:S01]  /*7130*/  FSETP.GEU.AND P2, PT, R183, -126, PT ;  /* 0xc2fc0000b700780b */ /* 0x000fe20003f4e000 */
[----:B------:R-:W-:-:S04]  /*7140*/  @!P6 FMUL R188, R188, 0.5 ;  /* 0x3f000000bcbce820 */ /* 0x000fc80000400000 */
[----:B------:R-:W-:Y:S01]  /*7150*/  @!P5 FMUL R186, R186, 0.5 ;  /* 0x3f000000babad820 */ /* 0x000fe20000400000 */
[----:B-1----:R-:W-:Y:S01]  /*7160*/  @!P3 FMUL R175, R175, R175 ;  /* 0x000000afafafb220 */ /* 0x002fe20000400000 */
[----:B------:R-:W-:Y:S02]  /*7170*/  FSETP.GEU.AND P3, PT, R154, -126, PT ;  /* 0xc2fc00009a00780b */ /* 0x000fe40003f6e000 */
[----:B------:R1:W4:Y:S01]  /*7180*/  MUFU.EX2 R189, R186 ;  /* 0x000000ba00bd7308 */ /* 0x0003220000000800 */
[----:B--2---:R-:W-:-:S03]  /*7190*/  FADD R158, R156, R169 ;  /* 0x000000a99c9e7221 */ /* 0x004fc60000000000 */
[----:B------:R-:W-:Y:S01]  /*71a0*/  @!P2 FMUL R183, R183, 0.5 ;  /* 0x3f000000b7b7a820 */ /* 0x000fe20000400000 */
[----:B------:R-:W-:Y:S01]  /*71b0*/  FADD R185, R158, R185 ;  /* 0x000000b99eb97221 */ /* 0x000fe20000000000 */
[----:B---3--:R-:W-:Y:S01]  /*71c0*/  @!P4 FMUL R182, R182, R182 ;  /* 0x000000b6b6b6c220 */ /* 0x008fe20000400000 */
[----:B------:R-:W-:Y:S01]  /*71d0*/  FSETP.GEU.AND P4, PT, R190, -126, PT ;  /* 0xc2fc0000be00780b */ /* 0x000fe20003f8e000 */
[----:B------:R-:W2:Y:S01]  /*71e0*/  MUFU.EX2 R188, R188 ;  /* 0x000000bc00bc7308 */ /* 0x000ea20000000800 */
[----:B-1----:R-:W-:Y:S01]  /*71f0*/  FADD R186, R179, R180 ;  /* 0x000000b4b3ba7221 */ /* 0x002fe20000000000 */
[----:B------:R-:W-:Y:S01]  /*7200*/  FADD R158, R184, R171 ;  /* 0x000000abb89e7221 */ /* 0x000fe20000000000 */
[----:B------:R-:W-:Y:S01]  /*7210*/  FADD R193, R163, R182 ;  /* 0x000000b6a3c17221 */ /* 0x000fe20000000000 */
[----:B------:R-:W-:Y:S01]  /*7220*/  @!P3 FMUL R154, R154, 0.5 ;  /* 0x3f0000009a9ab820 */ /* 0x000fe20000400000 */
[----:B------:R-:W-:Y:S01]  /*7230*/  FADD R186, R181, R186 ;  /* 0x000000bab5ba7221 */ /* 0x000fe20000000000 */
[----:B------:R-:W-:-:S02]  /*7240*/  FADD R181, R159, R178 ;  /* 0x000000b29fb57221 */ /* 0x000fc40000000000 */
[----:B------:R1:W3:Y:S01]  /*7250*/  MUFU.EX2 R191, R183 ;  /* 0x000000b700bf7308 */ /* 0x0002e20000000800 */
[----:B----4-:R-:W-:Y:S01]  /*7260*/  @!P5 FMUL R189, R189, R189 ;  /* 0x000000bdbdbdd220 */ /* 0x010fe20000400000 */
[----:B------:R-:W-:Y:S02]  /*7270*/  FADD R187, R187, R186 ;  /* 0x000000babbbb7221 */ /* 0x000fe40000000000 */
[----:B------:R-:W-:Y:S01]  /*7280*/  @!P4 FMUL R190, R190, 0.5 ;  /* 0x3f000000bebec820 */ /* 0x000fe20000400000 */
[----:B------:R-:W-:-:S03]  /*7290*/  FADD R195, R166, R189 ;  /* 0x000000bda6c37221 */ /* 0x000fc60000000000 */
[----:B------:R4:W5:Y:S01]  /*72a0*/  MUFU.EX2 R21, R154 ;  /* 0x0000009a00157308 */ /* 0x0009620000000800 */
[----:B-1----:R-:W-:Y:S01]  /*72b0*/  FADD R183, R160, R173 ;  /* 0x000000ada0b77221 */ /* 0x002fe20000000000 */
[----:B--2---:R-:W-:Y:S01]  /*72c0*/  @!P6 FMUL R188, R188, R188 ;  /* 0x000000bcbcbce220 */ /* 0x004fe20000400000 */
[----:B------:R-:W-:Y:S02]  /*72d0*/  FADD R158, R158, R195 ;  /* 0x000000c39e9e7221 */ /* 0x000fe40000000000 */
[----:B------:R-:W-:Y:S01]  /*72e0*/  FADD R22, R22, R183 ;  /* 0x000000b716167221 */ /* 0x000fe20000000000 */
[----:B------:R-:W-:Y:S01]  /*72f0*/  FADD R183, R162, R175 ;  /* 0x000000afa2b77221 */ /* 0x000fe20000000000 */
[----:B------:R-:W-:Y:S01]  /*7300*/  FADD R192, R167, R188 ;  /* 0x000000bca7c07221 */ /* 0x000fe20000000000 */
[----:B------:R-:W1:Y:S01]  /*7310*/  MUFU.EX2 R190, R190 ;  /* 0x000000be00be7308 */ /* 0x000e620000000800 */
[----:B---3--:R-:W-:Y:S01]  /*7320*/  @!P2 FMUL R191, R191, R191 ;  /* 0x000000bfbfbfa220 */ /* 0x008fe20000400000 */
[----:B----4-:R-:W-:Y:S01]  /*7330*/  FADD R154, R155, R174 ;  /* 0x000000ae9b9a7221 */ /* 0x010fe20000000000 */
[----:B------:R-:W-:Y:S01]  /*7340*/  FADD R22, R22, R185 ;  /* 0x000000b916167221 */ /* 0x000fe20000000000 */
[----:B------:R-:W-:Y:S01]  /*7350*/  FADD R181, R181, R192 ;  /* 0x000000c0b5b57221 */ /* 0x000fe20000000000 */
[----:B------:R-:W-:Y:S01]  /*7360*/  FADD R194, R170, R191 ;  /* 0x000000bfaac27221 */ /* 0x000fe20000000000 */
[----:B------:R-:W-:Y:S01]  /*7370*/  FADD R154, R154, R193 ;  /* 0x000000c19a9a7221 */ /* 0x000fe20000000000 */
[----:B------:R-:W-:Y:S01]  /*7380*/  FADD R22, R22, R187 ;  /* 0x000000bb16167221 */ /* 0x000fe20000000000 */
[----:B------:R-:W-:Y:S01]  /*7390*/  F2FP.BF16.F32.PACK_AB R155, R162, R159 ;  /* 0x0000009fa29b723e */ /* 0x000fe200000010ff */
[----:B------:R-:W-:Y:S01]  /*73a0*/  FADD R183, R183, R194 ;  /* 0x000000c2b7b77221 */ /* 0x000fe20000000000 */
[----:B-----5:R-:W-:Y:S01]  /*73b0*/  @!P3 FMUL R21, R21, R21 ;  /* 0x000000151515b220 */ /* 0x020fe20000400000 */
[----:B------:R-:W-:Y:S01]  /*73c0*/  FADD R154, R154, R181 ;  /* 0x000000b59a9a7221 */ /* 0x000fe20000000000 */
[----:B------:R-:W-:Y:S01]  /*73d0*/  F2FP.BF16.F32.PACK_AB R159, R170, R167 ;  /* 0x000000a7aa9f723e */ /* 0x000fe200000010ff */
[----:B------:R-:W-:Y:S01]  /*73e0*/  FADD R183, R158, R183 ;  /* 0x000000b79eb77221 */ /* 0x000fe20000000000 */
[----:B------:R-:W-:Y:S01]  /*73f0*/  FFMA R14, R21, R14, R22 ;  /* 0x0000000e150e7223 */ /* 0x000fe20000000016 */
        /* <DEDUP_REMOVED lines=64> */
[----:B------:R-:W-:Y:S01]  /*7800*/  SHF.L.U32 R21, R20, 0x1f, RZ ;  /* 0x0000001f14157819 */ /* 0x000fe200000006ff */
[----:B------:R-:W-:Y:S01]  /*7810*/  FADD R183, R154, R183 ;  /* 0x000000b79ab77221 */ /* 0x000fe20000000000 */
[----:B-1----:R-:W-:Y:S01]  /*7820*/  @!P4 FMUL R190, R190, R190 ;  /* 0x000000bebebec220 */ /* 0x002fe20000400000 */
[----:B------:R-:W-:Y:S01]  /*7830*/  F2FP.BF16.F32.PACK_AB R154, R157, R156 ;  /* 0x0000009c9d9a723e */ /* 0x000fe200000010ff */
[----:B------:R1:W2:Y:S01]  /*7840*/  SYNCS.PHASECHK.TRANS64.TRYWAIT P2, [UR5+0x38000], R21 ;  /* 0x03800015ff0075a7 */ /* 0x0002a20008040145 */
[----:B------:R-:W-:Y:S01]  /*7850*/  F2FP.BF16.F32.PACK_AB R156, R161, R160 ;  /* 0x000000a0a19c723e */ /* 0x000fe200000010ff */
[----:B------:R-:W-:Y:S01]  /*7860*/  FFMA R15, R190, R15, R183 ;  /* 0x0000000fbe0f7223 */ /* 0x000fe200000000b7 */
[----:B------:R-:W-:Y:S01]  /*7870*/  F2FP.BF16.F32.PACK_AB R158, R179, R164 ;  /* 0x000000a4b39e723e */ /* 0x000fe200000010ff */
[-C--:B------:R-:W-:Y:S01]  /*7880*/  FMUL R26, R26, R190.reuse ;  /* 0x000000be1a1a7220 */ /* 0x080fe20000400000 */
[----:B------:R-:W-:Y:S01]  /*7890*/  F2FP.BF16.F32.PACK_AB R157, R166, R163 ;  /* 0x000000a3a69d723e */ /* 0x000fe200000010ff */
[-C--:B------:R-:W-:Y:S01]  /*78a0*/  FMUL R27, R27, R190.reuse ;  /* 0x000000be1b1b7220 */ /* 0x080fe20000400000 */
        /* <DEDUP_REMOVED lines=68> */
[----:B------:R-:W-:Y:S01]  /*7cf0*/  F2FP.BF16.F32.PACK_AB R166, R180, R177 ;  /* 0x000000b1b4a6723e */ /* 0x000fe200000010ff */
[----:B-12---:R-:W-:Y:S06]  /*7d00*/  @!P0 BRA `(.L_x_39) ;  /* 0x0000000000048947 */ /* 0x006fec0003800000 */
[----:B------:R-:W-:Y:S01]  /*7d10*/  BPT.TRAP 0x1 ;  /* 0x000000040000795c */ /* 0x000fe20000300000 */
.L_x_39:
[----:B------:R-:W-:Y:S05]  /*7d20*/  @P2 BRA `(.L_x_40) ;  /* 0x0000000000082947 */ /* 0x000fea0003800000 */
[----:B------:R-:W1:Y:S02]  /*7d30*/  SYNCS.PHASECHK.TRANS64.TRYWAIT P2, [UR5+0x38000], R21 ;  /* 0x03800015ff0075a7 */ /* 0x000e640008040145 */
[----:B-1----:R-:W-:Y:S05]  /*7d40*/  @!P2 BRA `(.L_x_41) ;  /* 0x0000004800f0a947 */ /* 0x002fea0003800000 */
.L_x_40:
        /* <DEDUP_REMOVED lines=27> */
.L_x_42:
[----:B------:R-:W-:-:S04]  /*7f00*/  ULEA UR5, UR7, UR60, 0x3 ;  /* 0x0000003c07057291 */ /* 0x000fc8000f8e183f */
[----:B------:R-:W-:-:S04]  /*7f10*/  UIADD3 UR5, UR5, 0x38028, URZ ;  /* 0x0003802805057890 */ /* 0x000fc8000fffe03f */
[----:B------:R-:W-:-:S09]  /*7f20*/  UPRMT UR5, URZ, 0x654, UR5 ;  /* 0x000006543f057896 */ /* 0x000fd20008000005 */
[----:B------:R-:W-:Y:S01]  /*7f30*/  SYNCS.ARRIVE.TRANS64.RED.A1T0 RZ, [UR5], RZ ;  /* 0x000000ffffff79a7 */ /* 0x000fe20008100405 */
[----:B------:R-:W-:Y:S05]  /*7f40*/  @P1 BRA `(.L_x_43) ;  /* 0x0000000000041947 */ /* 0x000fea0003800000 */
[----:B------:R-:W-:Y:S01]  /*7f50*/  BPT.TRAP 0x1 ;  /* 0x000000040000795c */ /* 0x000fe20000300000 */
.L_x_43:
[----:B------:R-:W-:-:S04]  /*7f60*/  UIADD3 UR7, UR7, 0x1, URZ ;  /* 0x0000000107077890 */ /* 0x000fc8000fffe03f */
[----:B------:R-:W-:-:S04]  /*7f70*/  UISETP.NE.AND UP0, UPT, UR7, 0x5, UPT ;  /* 0x000000050700788c */ /* 0x000fc8000bf05270 */
[----:B------:R-:W-:Y:S01]  /*7f80*/  USEL UR7, UR7, URZ, UP0 ;  /* 0x0000003f07077287 */ /* 0x000fe20008000000 */
[----:B------:R-:W-:Y:S11]  /*7f90*/  @!P0 BRA `(.L_x_44) ;  /* 0x0000000000048947 */ /* 0x000ff60003800000 */
[----:B------:R-:W-:Y:S01]  /*7fa0*/  BPT.TRAP 0x1 ;  /* 0x000000040000795c */ /* 0x000fe20000300000 */
.L_x_44:
[----:B------:R-:W-:-:S04]  /*7fb0*/  ULEA UR5, UR7, UR60, 0x3 ;  /* 0x0000003c07057291 */ /* 0x000fc8000f8e183f */
[----:B------:R-:W-:-:S04]  /*7fc0*/  UIADD3 UR5, UR5, 0x38028, URZ ;  /* 0x0003802805057890 */ /* 0x000fc8000fffe03f */
[----:B------:R-:W-:-:S09]  /*7fd0*/  UPRMT UR5, URZ, 0x654, UR5 ;  /* 0x000006543f057896 */ /* 0x000fd20008000005 */
[----:B------:R-:W-:Y:S01]  /*7fe0*/  SYNCS.ARRIVE.TRANS64.RED.A1T0 RZ, [UR5], RZ ;  /* 0x000000ffffff79a7 */ /* 0x000fe20008100405 */
[----:B------:R-:W-:Y:S05]  /*7ff0*/  @P1 BRA `(.L_x_45) ;  /* 0x0000000000041947 */ /* 0x000fea0003800000 */
[----:B------:R-:W-:Y:S01]  /*8000*/  BPT.TRAP 0x1 ;  /* 0x000000040000795c */ /* 0x000fe20000300000 */
.L_x_45:
[----:B------:R-:W-:Y:S01]  /*8010*/  UIADD3 UR4, UR4, 0x1, URZ ;  /* 0x0000000104047890 */ /* 0x000fe2000fffe03f */
[C---:B------:R-:W-:Y:S01]  /*8020*/  ISETP.GT.AND P2, PT, R19.reuse, 0x1, PT ;  /* 0x000000011300780c */ /* 0x040fe20003f44270 */
[----:B------:R-:W-:Y:S01]  /*8030*/  UIADD3 UR7, UR7, 0x1, URZ ;  /* 0x0000000107077890 */ /* 0x000fe2000fffe03f */
[----:B------:R-:W-:Y:S01]  /*8040*/  IADD3 R19, R19, -0x1, RZ ;  /* 0xffffffff13137810 */ /* 0x000fe20007ffe0ff */
[----:B------:R-:W-:Y:S01]  /*8050*/  UISETP.NE.AND UP1, UPT, UR4, 0x5, UPT ;  /* 0x000000050400788c */ /* 0x000fe2000bf25270 */
[----:B------:R-:W-:Y:S01]  /*8060*/  IADD3 R17, R17, 0x40, RZ ;  /* 0x0000004011117810 */ /* 0x000fe20007ffe0ff */
[----:B------:R-:W-:Y:S01]  /*8070*/  UISETP.NE.AND UP0, UPT, UR7, 0x5, UPT ;  /* 0x000000050700788c */ /* 0x000fe2000bf05270 */
[----:B-1----:R-:W-:Y:S01]  /*8080*/  MOV R21, R18 ;  /* 0x0000001200157202 */ /* 0x002fe20000000f00 */
[----:B------:R-:W-:Y:S01]  /*8090*/  USEL UR5, URZ, 0x1, UP1 ;  /* 0x000000013f057887 */ /* 0x000fe20008800000 */
[----:B------:R-:W-:Y:S01]  /*80a0*/  MOV R22, R13 ;  /* 0x0000000d00167202 */ /* 0x000fe20000000f00 */
[----:B------:R-:W-:-:S02]  /*80b0*/  USEL UR7, UR7, URZ, UP0 ;  /* 0x0000003f07077287 */ /* 0x000fc40008000000 */
[----:B------:R-:W-:Y:S02]  /*80c0*/  USEL UR4, UR4, URZ, UP1 ;  /* 0x0000003f04047287 */ /* 0x000fe40008800000 */
[----:B------:R-:W-:Y:S01]  /*80d0*/  LOP3.LUT R184, R20, UR5, RZ, 0x3c, !PT ;  /* 0x0000000514b87c12 */ /* 0x000fe2000f8e3cff */
[----:B------:R-:W-:Y:S09]  /*80e0*/  @P2 BRA `(.L_x_46) ;  /* 0xffffffd800002947 */ /* 0x000ff2000383ffff */
.L_x_35:
[----:B------:R-:W1:Y:S01]  /*80f0*/  SHFL.BFLY PT, R3, R14, 0x1, 0x1f ;  /* 0x0c201f000e037f89 */ /* 0x000e6200000e0000 */
[----:B------:R-:W-:Y:S01]  /*8100*/  BSSY B0, `(.L_x_47) ;  /* 0x0000022000007945 */ /* 0x000fe20003800000 */
[----:B------:R-:W-:Y:S02]  /*8110*/  MOV R6, 0x7f800000 ;  /* 0x7f80000000067802 */ /* 0x000fe40000000f00 */
[----:B------:R-:W3:Y:S01]  /*8120*/  SHFL.BFLY PT, R0, R15, 0x1, 0x1f ;  /* 0x0c201f000f007f89 */ /* 0x000ee200000e0000 */
[----:B------:R-:W-:Y:S02]  /*8130*/  MOV R9, 0x3f800000 ;  /* 0x3f80000000097802 */ /* 0x000fe40000000f00 */
[----:B------:R-:W-:Y:S01]  /*8140*/  MOV R7, 0x7f800000 ;  /* 0x7f80000000077802 */ /* 0x000fe20000000f00 */
[----:B-1----:R-:W-:Y:S01]  /*8150*/  FADD R3, R3, R14 ;  /* 0x0000000e03037221 */ /* 0x002fe20000000000 */
[----:B---3--:R-:W-:-:S04]  /*8160*/  FADD R17, R0, R15 ;  /* 0x0000000f00117221 */ /* 0x008fc80000000000 */
[----:B------:R-:W1:Y:S01]  /*8170*/  SHFL.BFLY PT, R4, R3, 0x2, 0x1f ;  /* 0x0c401f0003047f89 */ /* 0x000e6200000e0000 */
[----:B------:R-:W-:-:S03]  /*8180*/  MOV R0, 0x3f800000 ;  /* 0x3f80000000007802 */ /* 0x000fc60000000f00 */
[----:B------:R-:W3:Y:S01]  /*8190*/  SHFL.BFLY PT, R20, R17, 0x2, 0x1f ;  /* 0x0c401f0011147f89 */ /* 0x000ee200000e0000 */
[C---:B-1----:R-:W-:Y:S01]  /*81a0*/  FSETP.NE.AND P0, PT, R3.reuse, -R4, PT ;  /* 0x800000040300720b */ /* 0x042fe20003f05000 */
[----:B------:R-:W-:Y:S01]  /*81b0*/  FADD R3, R3, R4 ;  /* 0x0000000403037221 */ /* 0x000fe20000000000 */
[----:B---3--:R-:W-:-:S11]  /*81c0*/  FADD R8, R17, R20 ;  /* 0x0000001411087221 */ /* 0x008fd60000000000 */
[----:B------:R-:W-:Y:S05]  /*81d0*/  @!P0 BRA `(.L_x_48) ;  /* 0x0000000000508947 */ /* 0x000fea0003800000 */
[----:B------:R-:W-:Y:S01]  /*81e0*/  IADD3 R0, R3, 0x1800000, RZ ;  /* 0x0180000003007810 */ /* 0x000fe20007ffe0ff */
[----:B------:R-:W-:Y:S03]  /*81f0*/  BSSY B1, `(.L_x_49) ;  /* 0x000000b000017945 */ /* 0x000fe60003800000 */
[----:B------:R-:W-:-:S04]  /*8200*/  LOP3.LUT R0, R0, 0x7f800000, RZ, 0xc0, !PT ;  /* 0x7f80000000007812 */ /* 0x000fc800078ec0ff */
[----:B------:R-:W-:-:S13]  /*8210*/  ISETP.GT.U32.AND P0, PT, R0, 0x1ffffff, PT ;  /* 0x01ffffff0000780c */ /* 0x000fda0003f04070 */
[----:B------:R-:W-:Y:S05]  /*8220*/  @P0 BRA `(.L_x_50) ;  /* 0x00000000000c0947 */ /* 0x000fea0003800000 */
[----:B------:R-:W-:-:S07]  /*8230*/  MOV R14, 0x8250 ;  /* 0x00008250000e7802 */ /* 0x000fce0000000f00 */
[----:B--2---:R-:W-:Y:S05]  /*8240*/  CALL.REL.NOINC `($__internal_0_$__cuda_sm20_rcp_rn_f32_slowpath) ;  /* 0x00000048005c7944 */ /* 0x004fea0003c00000 */
[----:B------:R-:W-:Y:S05]  /*8250*/  BRA `(.L_x_51) ;  /* 0x0000000000107947 */ /* 0x000fea0003800000 */
.L_x_50:
[----:B------:R-:W1:Y:S02]  /*8260*/  MUFU.RCP R0, R3 ;  /* 0x0000000300007308 */ /* 0x000e640000001000 */
[----:B-1----:R-:W-:-:S04]  /*8270*/  FFMA R4, R3, R0, -1 ;  /* 0xbf80000003047423 */ /* 0x002fc80000000000 */
[----:B------:R-:W-:-:S04]  /*8280*/  FADD.FTZ R5, -R4, -RZ ;  /* 0x800000ff04057221 */ /* 0x000fc80000010100 */
[----:B------:R-:W-:-:S07]  /*8290*/  FFMA R0, R0, R5, R0 ;  /* 0x0000000500007223 */ /* 0x000fce0000000000 */
.L_x_51:
[----:B------:R-:W-:Y:S05]  /*82a0*/  BSYNC B1 ;  /* 0x0000000000017941 */ /* 0x000fea0003800000 */
.L_x_49:
[----:B------:R-:W-:Y:S01]  /*82b0*/  FSETP.GEU.AND P0, PT, |R3|, 1.175494350822287508e-38, PT ;  /* 0x008000000300780b */ /* 0x000fe20003f0e200 */
[----:B------:R-:W-:-:S12]  /*82c0*/  ULDC UR4, c[0x0][0x600] ;  /* 0x0001800000047ab9 */ /* 0x000fd80000000800 */
[----:B------:R-:W-:-:S04]  /*82d0*/  @!P0 FMUL R3, R3, 16777216 ;  /* 0x4b80000003038820 */ /* 0x000fc80000400000 */
[----:B------:R-:W1:Y:S02]  /*82e0*/  MUFU.LG2 R4, R3 ;  /* 0x0000000300047308 */ /* 0x000e640000000c00 */
[----:B-1----:R-:W-:-:S04]  /*82f0*/  @!P0 FADD R4, R4, -24 ;  /* 0xc1c0000004048421 */ /* 0x002fc80000000000 */
[----:B------:R-:W-:-:S04]  /*8300*/  FMUL R7, R4, 0.69314718246459960938 ;  /* 0x3f31721804077820 */ /* 0x000fc80000400000 */
[----:B------:R-:W-:-:S07]  /*8310*/  FFMA R7, R18, UR4, R7 ;  /* 0x0000000412077c23 */ /* 0x000fce0008000007 */
.L_x_48:
[----:B------:R-:W-:Y:S05]  /*8320*/  BSYNC B0 ;  /* 0x0000000000007941 */ /* 0x000fea0003800000 */
.L_x_47:
[----:B------:R-:W-:Y:S01]  /*8330*/  FSETP.NE.AND P0, PT, R17, -R20, PT ;  /* 0x800000141100720b */ /* 0x000fe20003f05000 */
[----:B------:R-:W-:Y:S01]  /*8340*/  ULDC UR4, c[0x0][0x608] ;  /* 0x0001820000047ab9 */ /* 0x000fe20000000800 */
[----:B------:R-:W-:Y:S01]  /*8350*/  BSSY B0, `(.L_x_52) ;  /* 0x0000059000007945 */ /* 0x000fe20003800000 */
[----:B------:R-:W-:-:S04]  /*8360*/  FMUL R0, R0, UR4 ;  /* 0x0000000400007c20 */ /* 0x000fc80008400000 */
        /* <DEDUP_REMOVED lines=64> */
[----:B------:R-:W-:Y:S06]  /*8770*/  @!P0 BRA `(.L_x_53) ;  /* 0x0000000000588947 */ /* 0x000fec0003800000 */
[----:B------:R-:W-:Y:S01]  /*8780*/  IADD3 R0, R8, 0x1800000, RZ ;  /* 0x0180000008007810 */ /* 0x000fe20007ffe0ff */
[----:B------:R-:W-:Y:S03]  /*8790*/  BSSY B1, `(.L_x_54) ;  /* 0x000000d000017945 */ /* 0x000fe60003800000 */
[----:B------:R-:W-:-:S04]  /*87a0*/  LOP3.LUT R0, R0, 0x7f800000, RZ, 0xc0, !PT ;  /* 0x7f80000000007812 */ /* 0x000fc800078ec0ff */
[----:B------:R-:W-:-:S13]  /*87b0*/  ISETP.GT.U32.AND P0, PT, R0, 0x1ffffff, PT ;  /* 0x01ffffff0000780c */ /* 0x000fda0003f04070 */
[----:B------:R-:W-:Y:S05]  /*87c0*/  @P0 BRA `(.L_x_55) ;  /* 0x0000000000140947 */ /* 0x000fea0003800000 */
[----:B------:R-:W-:Y:S02]  /*87d0*/  MOV R3, R8 ;  /* 0x0000000800037202 */ /* 0x000fe40000000f00 */
[----:B------:R-:W-:-:S07]  /*87e0*/  MOV R14, 0x8800 ;  /* 0x00008800000e7802 */ /* 0x000fce0000000f00 */
[----:B--2---:R-:W-:Y:S05]  /*87f0*/  CALL.REL.NOINC `($__internal_0_$__cuda_sm20_rcp_rn_f32_slowpath) ;  /* 0x0000004000f07944 */ /* 0x004fea0003c00000 */
[----:B------:R-:W-:Y:S01]  /*8800*/  MOV R9, R0 ;  /* 0x0000000000097202 */ /* 0x000fe20000000f00 */
[----:B------:R-:W-:Y:S06]  /*8810*/  BRA `(.L_x_56) ;  /* 0x0000000000107947 */ /* 0x000fec0003800000 */
.L_x_55:
[----:B------:R-:W1:Y:S02]  /*8820*/  MUFU.RCP R9, R8 ;  /* 0x0000000800097308 */ /* 0x000e640000001000 */
[----:B-1----:R-:W-:-:S04]  /*8830*/  FFMA R0, R8, R9, -1 ;  /* 0xbf80000008007423 */ /* 0x002fc80000000009 */
[----:B------:R-:W-:-:S04]  /*8840*/  FADD.FTZ R0, -R0, -RZ ;  /* 0x800000ff00007221 */ /* 0x000fc80000010100 */
[----:B------:R-:W-:-:S07]  /*8850*/  FFMA R9, R9, R0, R9 ;  /* 0x0000000009097223 */ /* 0x000fce0000000009 */
.L_x_56:
[----:B------:R-:W-:Y:S05]  /*8860*/  BSYNC B1 ;  /* 0x0000000000017941 */ /* 0x000fea0003800000 */
.L_x_54:
[----:B------:R-:W-:Y:S01]  /*8870*/  FSETP.GEU.AND P0, PT, |R8|, 1.175494350822287508e-38, PT ;  /* 0x008000000800780b */ /* 0x000fe20003f0e200 */
[----:B------:R-:W-:-:S12]  /*8880*/  ULDC UR4, c[0x0][0x600] ;  /* 0x0001800000047ab9 */ /* 0x000fd80000000800 */
[----:B------:R-:W-:-:S04]  /*8890*/  @!P0 FMUL R8, R8, 16777216 ;  /* 0x4b80000008088820 */ /* 0x000fc80000400000 */
[----:B------:R-:W1:Y:S02]  /*88a0*/  MUFU.LG2 R0, R8 ;  /* 0x0000000800007308 */ /* 0x000e640000000c00 */
[----:B-1----:R-:W-:-:S04]  /*88b0*/  @!P0 FADD R0, R0, -24 ;  /* 0xc1c0000000008421 */ /* 0x002fc80000000000 */
[----:B------:R-:W-:-:S04]  /*88c0*/  FMUL R0, R0, 0.69314718246459960938 ;  /* 0x3f31721800007820 */ /* 0x000fc80000400000 */
[----:B------:R-:W-:-:S07]  /*88d0*/  FFMA R6, R13, UR4, R0 ;  /* 0x000000040d067c23 */ /* 0x000fce0008000000 */
.L_x_53:
[----:B------:R-:W-:Y:S05]  /*88e0*/  BSYNC B0 ;  /* 0x0000000000007941 */ /* 0x000fea0003800000 */
.L_x_52:
[----:B------:R-:W-:Y:S01]  /*88f0*/  R2UR UR4, R2 ;  /* 0x00000000020472ca */ /* 0x000fe200000e0000 */
[----:B------:R-:W1:Y:S01]  /*8900*/  S2R R3, SR_TID.X ;  /* 0x0000000000037919 */ /* 0x000e620000002100 */
[----:B------:R-:W-:-:S11]  /*8910*/  R2UR UR5, R12 ;  /* 0x000000000c0572ca */ /* 0x000fd600000e0000 */
[----:B------:R-:W-:-:S04]  /*8920*/  UISETP.NE.AND UP0, UPT, UR4, 0x1, UPT ;  /* 0x000000010400788c */ /* 0x000fc8000bf05270 */
[----:B------:R-:W-:-:S06]  /*8930*/  USEL UR4, URZ, 0x1, UP0 ;  /* 0x000000013f047887 */ /* 0x000fcc0008000000 */
[----:B------:R-:W-:Y:S01]  /*8940*/  MOV R0, UR4 ;  /* 0x0000000400007c02 */ /* 0x000fe20008000f00 */
[----:B------:R-:W-:Y:S02]  /*8950*/  ULDC UR4, c[0x0][0x608] ;  /* 0x0001820000047ab9 */ /* 0x000fe40000000800 */
[----:B------:R-:W-:Y:S01]  /*8960*/  FMUL R9, R9, UR4 ;  /* 0x0000000409097c20 */ /* 0x000fe20008400000 */
[----:B------:R-:W-:-:S04]  /*8970*/  SHF.L.U32 R0, R0, 0x1f, RZ ;  /* 0x0000001f00007819 */ /* 0x000fc800000006ff */
[----:B------:R-:W3:Y:S01]  /*8980*/  SYNCS.PHASECHK.TRANS64.TRYWAIT P0, [UR5+0x8], R0 ;  /* 0x00000800ff0075a7 */ /* 0x000ee20008000145 */
[C---:B-1----:R-:W-:Y:S02]  /*8990*/  LOP3.LUT P1, RZ, R3.reuse, 0x3, RZ, 0xc0, !PT ;  /* 0x0000000303ff7812 */ /* 0x042fe4000782c0ff */
[----:B------:R-:W-:Y:S01]  /*89a0*/  LOP3.LUT R18, R3, 0x7f, RZ, 0xc0, !PT ;  /* 0x0000007f03127812 */ /* 0x000fe200078ec0ff */
[----:B---3--:R-:W-:Y:S10]  /*89b0*/  @!P0 BRA `(.L_x_57) ;  /* 0x0000003c00ec8947 */ /* 0x008ff40003800000 */
.L_x_119:
[----:B------:R-:W-:Y:S01]  /*89c0*/  ULDC.64 UR10, c[0x0][0x208] ;  /* 0x00008200000a7ab9 */ /* 0x000fe20000000a00 */
[----:B------:R-:W-:Y:S01]  /*89d0*/  BSSY B0, `(.L_x_58) ;  /* 0x000001a000007945 */ /* 0x000fe20003800000 */
[----:B------:R-:W-:-:S03]  /*89e0*/  SHF.R.U32.HI R19, RZ, 0x5, R18 ;  /* 0x00000005ff137819 */ /* 0x000fc60000011612 */
[----:B------:R-:W-:Y:S05]  /*89f0*/  @P1 BRA `(.L_x_59) ;  /* 0x00000000005c1947 */ /* 0x000fea0003800000 */
[----:B------:R-:W3:Y:S01]  /*8a00*/  S2UR UR4, SR_CTAID.Y ;  /* 0x00000000000479c3 */ /* 0x000ee20000002600 */
[----:B------:R-:W-:Y:S02]  /*8a10*/  R2UR UR6, R16 ;  /* 0x00000000100672ca */ /* 0x000fe400000e0000 */
[----:B-1----:R-:W-:Y:S02]  /*8a20*/  SHF.R.U32.HI R0, RZ, 0x2, R3 ;  /* 0x00000002ff007819 */ /* 0x002fe40000011603 */
[----:B------:R-:W-:Y:S02]  /*8a30*/  SHF.L.U32 R3, R19, 0x4, RZ ;  /* 0x0000000413037819 */ /* 0x000fe400000006ff */
[----:B------:R-:W-:Y:S01]  /*8a40*/  LOP3.LUT R0, R0, 0x7, RZ, 0xc0, !PT ;  /* 0x0000000700007812 */ /* 0x000fe200078ec0ff */
[----:B------:R-:W1:Y:S03]  /*8a50*/  S2UR UR5, SR_CTAID.Z ;  /* 0x00000000000579c3 */ /* 0x000e660000002700 */
[----:B------:R-:W-:-:S03]  /*8a60*/  LOP3.LUT R0, R3, 0xfffffff0, R0, 0xe2, !PT ;  /* 0xfffffff003007812 */ /* 0x000fc600078ee200 */
[----:B------:R-:W-:-:S03]  /*8a70*/  USHF.L.U32 UR8, UR6, 0x6, URZ ;  /* 0x0000000606087899 */ /* 0x000fc6000800063f */
[----:B------:R-:W-:-:S03]  /*8a80*/  ULDC.64 UR6, c[0x0][0x688] ;  /* 0x0001a20000067ab9 */ /* 0x000fc60000000a00 */
[----:B------:R-:W-:Y:S01]  /*8a90*/  IADD3 R4, R0, UR8, RZ ;  /* 0x0000000800047c10 */ /* 0x000fe2000fffe0ff */
[----:B---3--:R-:W-:-:S03]  /*8aa0*/  UIMAD UR4, UR4, UR6, UR8 ;  /* 0x00000006040472a4 */ /* 0x008fc6000f8e0208 */
[----:B------:R-:W-:Y:S01]  /*8ab0*/  IADD3 R3, R4, 0x8, RZ ;  /* 0x0000000804037810 */ /* 0x000fe20007ffe0ff */
[----:B-1----:R-:W-:-:S03]  /*8ac0*/  UIMAD UR4, UR5, UR7, UR4 ;  /* 0x00000007050472a4 */ /* 0x002fc6000f8e0204 */
[----:B------:R-:W-:Y:S02]  /*8ad0*/  ULDC UR5, c[0x0][0x288] ;  /* 0x0000a20000057ab9 */ /* 0x000fe40000000800 */
[----:B------:R-:W-:Y:S02]  /*8ae0*/  ISETP.GE.U32.AND P0, PT, R4, UR5, PT ;  /* 0x0000000504007c0c */ /* 0x000fe4000bf06070 */
[----:B------:R-:W-:Y:S02]  /*8af0*/  IADD3 R0, P2, R0, UR4, RZ ;  /* 0x0000000400007c10 */ /* 0x000fe4000ff5e0ff */
[----:B------:R-:W-:Y:S01]  /*8b00*/  ISETP.GE.U32.AND P1, PT, R3, UR5, PT ;  /* 0x0000000503007c0c */ /* 0x000fe2000bf26070 */
[----:B------:R-:W-:Y:S01]  /*8b10*/  ULDC.64 UR4, c[0x0][0x680] ;  /* 0x0001a00000047ab9 */ /* 0x000fe20000000a00 */
[----:B------:R-:W-:Y:S02]  /*8b20*/  IADD3.X R3, RZ, RZ, RZ, P2, !PT ;  /* 0x000000ffff037210 */ /* 0x000fe400017fe4ff */
[----:B------:R-:W-:-:S04]  /*8b30*/  LEA R4, P2, R0, UR4, 0x2 ;  /* 0x0000000400047c11 */ /* 0x000fc8000f8410ff */
[----:B------:R-:W-:-:S05]  /*8b40*/  LEA.HI.X R5, R0, UR5, R3, 0x2, P2 ;  /* 0x0000000500057c11 */ /* 0x000fca00090f1403 */
[----:B------:R3:W-:Y:S04]  /*8b50*/  @!P0 STG.E desc[UR10][R4.64], R7 ;  /* 0x0000000704008986 */ /* 0x0007e8000c10190a */
[----:B------:R3:W-:Y:S02]  /*8b60*/  @!P1 STG.E desc[UR10][R4.64+0x20], R6 ;  /* 0x0000200604009986 */ /* 0x0007e4000c10190a */
.L_x_59:
[----:B------:R-:W-:Y:S05]  /*8b70*/  BSYNC B0 ;  /* 0x0000000000007941 */ /* 0x000fea0003800000 */
.L_x_58:
[----:B------:R-:W-:Y:S01]  /*8b80*/  ULDC.64 UR4, c[0x0][0x730] ;  /* 0x0001cc0000047ab9 */ /* 0x000fe20000000a00 */
[-C--:B------:R-:W-:Y:S01]  /*8b90*/  FMUL R26, R26, R9.reuse ;  /* 0x000000091a1a7220 */ /* 0x080fe20000400000 */
[----:B------:R-:W-:Y:S01]  /*8ba0*/  ISETP.NE.U32.AND P0, PT, RZ, UR4, PT ;  /* 0x00000004ff007c0c */ /* 0x000fe2000bf05070 */
[-C--:B------:R-:W-:Y:S01]  /*8bb0*/  FMUL R27, R27, R9.reuse ;  /* 0x000000091b1b7220 */ /* 0x080fe20000400000 */
[-C--:B------:R-:W-:Y:S01]  /*8bc0*/  FMUL R30, R30, R9.reuse ;  /* 0x000000091e1e7220 */ /* 0x080fe20000400000 */
[-C--:B------:R-:W-:Y:S01]  /*8bd0*/  FMUL R31, R31, R9.reuse ;  /* 0x000000091f1f7220 */ /* 0x080fe20000400000 */
[----:B------:R-:W-:Y:S01]  /*8be0*/  ISETP.NE.AND.EX P0, PT, RZ, UR5, PT, P0 ;  /* 0x00000005ff007c0c */ /* 0x000fe2000bf05300 */
        /* <DEDUP_REMOVED lines=60> */
[----:B------:R-:W-:Y:S06]  /*8fb0*/  @P0 BRA `(.L_x_60) ;  /* 0x0000000000200947 */ /* 0x000fec0003800000 */
[----:B------:R-:W-:Y:S02]  /*8fc0*/  ULDC.64 UR4, c[0x0][0x728] ;  /* 0x0001ca0000047ab9 */ /* 0x000fe40000000a00 */
[----:B------:R-:W-:-:S04]  /*8fd0*/  ISETP.NE.U32.AND P0, PT, RZ, UR4, PT ;  /* 0x00000004ff007c0c */ /* 0x000fc8000bf05070 */
[----:B------:R-:W-:-:S13]  /*8fe0*/  ISETP.NE.AND.EX P0, PT, RZ, UR5, PT, P0 ;  /* 0x00000005ff007c0c */ /* 0x000fda000bf05300 */
[----:B------:R-:W-:Y:S05]  /*8ff0*/  @!P0 BRA `(.L_x_61) ;  /* 0x00000000000c8947 */ /* 0x000fea0003800000 */
[----:B-1-3--:R-:W1:Y:S02]  /*9000*/  LDC.64 R4, c[0x0][0x728] ;  /* 0x0001ca00ff047b82 */ /* 0x00ae640000000a00 */
[----:B-1----:R1:W5:Y:S01]  /*9010*/  LDG.E R23, desc[UR10][R4.64] ;  /* 0x0000000a04177981 */ /* 0x002362000c1e1900 */
[----:B------:R-:W-:Y:S05]  /*9020*/  BRA `(.L_x_60) ;  /* 0x0000000000047947 */ /* 0x000fea0003800000 */
.L_x_61:
[----:B------:R-:W4:Y:S02]  /*9030*/  LDC R23, c[0x0][0x720] ;  /* 0x0001c800ff177b82 */ /* 0x000f240000000800 */
.L_x_60:
[----:B-1----:R-:W-:-:S04]  /*9040*/  MOV R0, RZ ;  /* 0x000000ff00007202 */ /* 0x002fc80000000f00 */
[----:B------:R-:W-:-:S13]  /*9050*/  LOP3.LUT P0, RZ, R0, 0x1bf, RZ, 0xc0, !PT ;  /* 0x000001bf00ff7812 */ /* 0x000fda000780c0ff */
[----:B------:R-:W-:Y:S05]  /*9060*/  @!P0 BRA `(.L_x_62) ;  /* 0x0000000000408947 */ /* 0x000fea0003800000 */
[----:B------:R-:W-:Y:S01]  /*9070*/  MOV R14, 0x0 ;  /* 0x00000000000e7802 */ /* 0x000fe20000000f00 */
[----:B------:R-:W-:Y:S01]  /*9080*/  ULDC.64 UR4, c[0x4][0x70] ;  /* 0x01001c0000047ab9 */ /* 0x000fe20000000a00 */
[----:B------:R-:W-:Y:S01]  /*9090*/  ULDC.64 UR6, c[0x4][0x8] ;  /* 0x0100020000067ab9 */ /* 0x000fe20000000a00 */
[----:B---3--:R-:W-:Y:S02]  /*90a0*/  MOV R4, UR4 ;  /* 0x0000000400047c02 */ /* 0x008fe40008000f00 */
[----:B------:R-:W-:Y:S01]  /*90b0*/  MOV R5, UR5 ;  /* 0x0000000500057c02 */ /* 0x000fe20008000f00 */
[----:B------:R-:W1:Y:S01]  /*90c0*/  LDC.64 R14, c[0x4][R14] ;  /* 0x010000000e0e7b82 */ /* 0x000e620000000a00 */
[----:B------:R-:W-:Y:S01]  /*90d0*/  ULDC.64 UR4, c[0x4][0x78] ;  /* 0x01001e0000047ab9 */ /* 0x000fe20000000a00 */
[----:B------:R-:W-:Y:S02]  /*90e0*/  MOV R10, UR6 ;  /* 0x00000006000a7c02 */ /* 0x000fe40008000f00 */
[----:B------:R-:W-:-:S02]  /*90f0*/  MOV R6, UR4 ;  /* 0x0000000400067c02 */ /* 0x000fc40008000f00 */
[----:B------:R-:W-:Y:S02]  /*9100*/  MOV R7, UR5 ;  /* 0x0000000500077c02 */ /* 0x000fe40008000f00 */
[----:B------:R-:W-:Y:S02]  /*9110*/  MOV R11, UR7 ;  /* 0x00000007000b7c02 */ /* 0x000fe40008000f00 */
[----:B------:R-:W-:Y:S02]  /*9120*/  MOV R8, 0x70 ;  /* 0x0000007000087802 */ /* 0x000fe40000000f00 */
[----:B------:R-:W-:Y:S02]  /*9130*/  MOV R12, 0x1 ;  /* 0x00000001000c7802 */ /* 0x000fe40000000f00 */
[----:B------:R-:W-:-:S07]  /*9140*/  MOV R13, RZ ;  /* 0x000000ff000d7202 */ /* 0x000fce0000000f00 */
[----:B--2---:R-:W-:-:S07]  /*9150*/  LEPC R20, `(.L_x_62) ;  /* 0x000000001014794e */ /* 0x004fce0000000000 */
[----:B-1--45:R-:W-:Y:S05]  /*9160*/  CALL.ABS.NOINC R14 ;  /* 0x000000000e007343 */ /* 0x032fea0003c00000 */
.L_x_62:
[----:B------:R-:W-:Y:S02]  /*9170*/  R2UR UR4, R2 ;  /* 0x00000000020472ca */ /* 0x000fe400000e0000 */
[----:B------:R-:W-:-:S11]  /*9180*/  MOV R17, UR60 ;  /* 0x0000003c00117c02 */ /* 0x000fd60008000f00 */
[----:B------:R-:W-:-:S05]  /*9190*/  MOV R0, UR4 ;  /* 0x0000000400007c02 */ /* 0x000fca0008000f00 */
[----:B------:R-:W-:-:S05]  /*91a0*/  IMAD R17, R0, 0x2200, R17 ;  /* 0x0000220000117824 */ /* 0x000fca00078e0211 */
[----:B--2---:R-:W-:-:S04]  /*91b0*/  IADD3 R22, R17, -0x2200, RZ ;  /* 0xffffde0011167810 */ /* 0x004fc80007ffe0ff */
        /* <DEDUP_REMOVED lines=16> */
[----:B------:R-:W-:-:S07]  /*92c0*/  LEPC R20, `(.L_x_63) ;  /* 0x000000001014794e */ /* 0x000fce0000000000 */
[----:B-1--45:R-:W-:Y:S05]  /*92d0*/  CALL.ABS.NOINC R14 ;  /* 0x000000000e007343 */ /* 0x032fea0003c00000 */
.L_x_63:
[----:B---3--:R-:W1:Y:S01]  /*92e0*/  S2R R5, SR_TID.X ;  /* 0x0000000000057919 */ /* 0x008e620000002100 */
[----:B------:R-:W-:Y:S01]  /*92f0*/  ULDC.64 UR4, c[0x0][0x730] ;  /* 0x0001cc0000047ab9 */ /* 0x000fe20000000a00 */
[----:B------:R-:W-:Y:S02]  /*9300*/  IADD3 R18, R18, 0x1f, RZ ;  /* 0x0000001f12127810 */ /* 0x000fe40007ffe0ff */
[----:B------:R-:W-:Y:S02]  /*9310*/  ISETP.NE.U32.AND P0, PT, RZ, UR4, PT ;  /* 0x00000004ff007c0c */ /* 0x000fe4000bf05070 */
[----:B------:R-:W-:Y:S02]  /*9320*/  ISETP.GT.U32.AND P1, PT, R18, 0x3e, PT ;  /* 0x0000003e1200780c */ /* 0x000fe40003f24070 */
[----:B------:R-:W-:-:S13]  /*9330*/  ISETP.NE.AND.EX P0, PT, RZ, UR5, PT, P0 ;  /* 0x00000005ff007c0c */ /* 0x000fda000bf05300 */
[----:B----45:R-:W2:Y:S01]  /*9340*/  @P0 LDC R23, c[0x0][0x720] ;  /* 0x0001c800ff170b82 */ /* 0x030ea20000000800 */
[----:B-1----:R-:W-:Y:S02]  /*9350*/  SHF.L.U32 R0, R5, 0x5, RZ ;  /* 0x0000000505007819 */ /* 0x002fe400000006ff */
[----:B------:R-:W-:Y:S02]  /*9360*/  SHF.R.U32.HI R4, RZ, 0x1, R5 ;  /* 0x00000001ff047819 */ /* 0x000fe40000011605 */
[C---:B------:R-:W-:Y:S02]  /*9370*/  LOP3.LUT R3, R0.reuse, 0xc0, RZ, 0xc0, !PT ;  /* 0x000000c000037812 */ /* 0x040fe400078ec0ff */
[----:B------:R-:W-:Y:S02]  /*9380*/  LOP3.LUT R6, R0, 0x20, RZ, 0xc0, !PT ;  /* 0x0000002000067812 */ /* 0x000fe400078ec0ff */
[----:B------:R-:W-:Y:S02]  /*9390*/  LOP3.LUT R3, R3, 0x8, R4, 0xf8, !PT ;  /* 0x0000000803037812 */ /* 0x000fe400078ef804 */
[----:B------:R-:W-:-:S02]  /*93a0*/  SHF.L.U32 R4, R5, 0x2, RZ ;  /* 0x0000000205047819 */ /* 0x000fc400000006ff */
[----:B------:R-:W-:Y:S01]  /*93b0*/  LEA R6, R19, R6, 0x9 ;  /* 0x0000000613067211 */ /* 0x000fe200078e48ff */
[-C--:B--2---:R-:W-:Y:S01]  /*93c0*/  FMUL R25, R25, R23.reuse ;  /* 0x0000001719197220 */ /* 0x084fe20000400000 */
[----:B------:R-:W-:Y:S01]  /*93d0*/  LOP3.LUT R3, R3, 0x18, R4, 0x78, !PT ;  /* 0x0000001803037812 */ /* 0x000fe200078e7804 */
[-C--:B------:R-:W-:Y:S01]  /*93e0*/  FMUL R4, R24, R23.reuse ;  /* 0x0000001718047220 */ /* 0x080fe20000400000 */
[----:B------:R-:W-:Y:S01]  /*93f0*/  LOP3.LUT R0, R0, 0x100, RZ, 0xc0, !PT ;  /* 0x0000010000007812 */ /* 0x000fe200078ec0ff */
[-C--:B------:R-:W-:Y:S01]  /*9400*/  FMUL R9, R34, R23.reuse ;  /* 0x0000001722097220 */ /* 0x080fe20000400000 */
[-C--:B------:R-:W-:Y:S01]  /*9410*/  FMUL R18, R35, R23.reuse ;  /* 0x0000001723127220 */ /* 0x080fe20000400000 */
[----:B------:R-:W-:Y:S01]  /*9420*/  LOP3.LUT P0, RZ, R5, 0x4, RZ, 0xc0, !PT ;  /* 0x0000000405ff7812 */ /* 0x000fe2000780c0ff */
[-C--:B------:R-:W-:Y:S01]  /*9430*/  FMUL R5, R26, R23.reuse ;  /* 0x000000171a057220 */ /* 0x080fe20000400000 */
[----:B------:R-:W-:Y:S01]  /*9440*/  IADD3 R0, R3, R6, R0 ;  /* 0x0000000603007210 */ /* 0x000fe20007ffe000 */
        /* <DEDUP_REMOVED lines=11> */
[----:B------:R-:W-:Y:S01]  /*9500*/  F2FP.BF16.F32.PACK_AB R4, R25, R4 ;  /* 0x000000041904723e */ /* 0x000fe200000010ff */
[----:B------:R-:W-:Y:S01]  /*9510*/  FMUL R12, R41, R23 ;  /* 0x00000017290c7220 */ /* 0x000fe20000400000 */
[----:B------:R-:W-:Y:S01]  /*9520*/  F2FP.BF16.F32.PACK_AB R9, R18, R9 ;  /* 0x000000091209723e */ /* 0x000fe200000010ff */
[-C--:B------:R-:W-:Y:S01]  /*9530*/  FMUL R3, R40, R23.reuse ;  /* 0x0000001728037220 */ /* 0x080fe20000400000 */
[----:B------:R-:W-:Y:S01]  /*9540*/  MOV R18, 0x10 ;  /* 0x0000001000127802 */ /* 0x000fe20000000f00 */
[-C--:B------:R-:W-:Y:S01]  /*9550*/  FMUL R13, R43, R23.reuse ;  /* 0x000000172b0d7220 */ /* 0x080fe20000400000 */
[----:B------:R-:W-:Y:S01]  /*9560*/  LEA R25, R0, R22, 0x1 ;  /* 0x0000001600197211 */ /* 0x000fe200078e08ff */
        /* <DEDUP_REMOVED lines=115> */
[----:B------:R-:W-:-:S02]  /*9ca0*/  SEL R18, R18, 0xfffffff0, !P0 ;  /* 0xfffffff012127807 */ /* 0x000fc40004000000 */
[----:B------:R-:W-:Y:S01]  /*9cb0*/  IADD3 R23, R25, 0x1000, RZ ;  /* 0x0000100019177810 */ /* 0x000fe20007ffe0ff */
[----:B------:R-:W-:Y:S06]  /*9cc0*/  @P1 BRA `(.L_x_64) ;  /* 0x0000000000041947 */ /* 0x000fec0003800000 */
[----:B------:R-:W-:-:S04]  /*9cd0*/  DEPBAR.LE SB0, 0x1 ;  /* 0x000080400000791a */ /* 0x000fc80000000000 */
.L_x_64:
[----:B------:R-:W-:Y:S05]  /*9ce0*/  WARPSYNC.ALL ;  /* 0x0000000000007948 */ /* 0x000fea0003800000 */
[----:B------:R-:W-:Y:S01]  /*9cf0*/  BAR.SYNC.DEFER_BLOCKING 0x1, 0x80 ;  /* 0x0042000000007b1d */ /* 0x000fe20000010000 */
[----:B------:R-:W-:Y:S02]  /*9d00*/  LEA R24, R0, R17, 0x1 ;  /* 0x0000001100187211 */ /* 0x000fe400078e08ff */
[C---:B------:R-:W-:Y:S02]  /*9d10*/  LEA R0, R18.reuse, R23, 0x1 ;  /* 0x0000001712007211 */ /* 0x040fe400078e08ff */
[----:B------:R-:W-:Y:S01]  /*9d20*/  LEA R18, R18, R25, 0x1 ;  /* 0x0000001912127211 */ /* 0x000fe200078e08ff */
[----:B------:R-:W-:Y:S01]  /*9d30*/  BSSY B0, `(.L_x_65) ;  /* 0x0000020000007945 */ /* 0x000fe20003800000 */
[----:B------:R-:W-:-:S02]  /*9d40*/  F2FP.BF16.F32.PACK_AB R12, R12, R3 ;  /* 0x000000030c0c723e */ /* 0x000fc400000010ff */
[----:B------:R-:W-:Y:S02]  /*9d50*/  F2FP.BF16.F32.PACK_AB R13, R13, R42 ;  /* 0x0000002a0d0d723e */ /* 0x000fe400000010ff */
[----:B------:R-:W-:Y:S02]  /*9d60*/  F2FP.BF16.F32.PACK_AB R14, R14, R19 ;  /* 0x000000130e0e723e */ /* 0x000fe400000010ff */
[----:B------:R-:W-:Y:S02]  /*9d70*/  F2FP.BF16.F32.PACK_AB R15, R15, R46 ;  /* 0x0000002e0f0f723e */ /* 0x000fe400000010ff */
[----:B------:R-:W-:Y:S02]  /*9d80*/  F2FP.BF16.F32.PACK_AB R20, R20, R27 ;  /* 0x0000001b1414723e */ /* 0x000fe400000010ff */
[----:B------:R-:W-:Y:S02]  /*9d90*/  F2FP.BF16.F32.PACK_AB R21, R21, R50 ;  /* 0x000000321515723e */ /* 0x000fe400000010ff */
[----:B------:R-:W-:-:S02]  /*9da0*/  F2FP.BF16.F32.PACK_AB R22, R53, R52 ;  /* 0x000000343516723e */ /* 0x000fc400000010ff */
[----:B------:R-:W-:Y:S01]  /*9db0*/  F2FP.BF16.F32.PACK_AB R23, R55, R54 ;  /* 0x000000363717723e */ /* 0x000fe200000010ff */
[----:B------:R1:W-:Y:S04]  /*9dc0*/  STSM.16.M88.4 [R24+-0x2200], R4 ;  /* 0xffde000418007844 */ /* 0x0003e80000000200 */
[----:B------:R1:W-:Y:S01]  /*9dd0*/  STSM.16.M88.4 [R18], R8 ;  /* 0x0000000812007844 */ /* 0x0003e20000000200 */
[----:B------:R-:W-:Y:S01]  /*9de0*/  @!PT LDS RZ, [RZ] ;  /* 0x00000000fffff984 */ /* 0x000fe20000000800 */
[----:B------:R-:W-:Y:S01]  /*9df0*/  @!PT LDS RZ, [RZ] ;  /* 0x00000000fffff984 */ /* 0x000fe20000000800 */
[----:B------:R-:W-:Y:S01]  /*9e00*/  @!PT LDS RZ, [RZ] ;  /* 0x00000000fffff984 */ /* 0x000fe20000000800 */
[----:B------:R-:W-:Y:S01]  /*9e10*/  @!PT LDS RZ, [RZ] ;  /* 0x00000000fffff984 */ /* 0x000fe20000000800 */
[----:B------:R2:W-:Y:S06]  /*9e20*/  MEMBAR.ALL.CTA ;  /* 0x0000000000007992 */ /* 0x0005ec0000008000 */
[----:B--2---:R-:W2:Y:S02]  /*9e30*/  FENCE.VIEW.ASYNC.S ;  /* 0x00000000000073c6 */ /* 0x004ea40000000000 */
[----:B--2---:R-:W-:Y:S06]  /*9e40*/  BAR.SYNC.DEFER_BLOCKING 0x1, 0x80 ;  /* 0x0042000000007b1d */ /* 0x004fec0000010000 */
[----:B------:R-:W-:Y:S05]  /*9e50*/  @P1 BRA `(.L_x_66) ;  /* 0x0000000000341947 */ /* 0x000fea0003800000 */
[----:B------:R-:W-:Y:S01]  /*9e60*/  S2UR UR12, SR_CTAID.Z ;  /* 0x00000000000c79c3 */ /* 0x000fe20000002700 */
[----:B------:R-:W-:Y:S01]  /*9e70*/  R2UR UR6, R16 ;  /* 0x00000000100672ca */ /* 0x000fe200000e0000 */
[----:B------:R-:W-:Y:S01]  /*9e80*/  ULDC.64 UR4, c[0x0][0x198] ;  /* 0x0000660000047ab9 */ /* 0x000fe20000000a00 */
[----:B------:R-:W-:Y:S01]  /*9e90*/  R2UR UR8, R17 ;  /* 0x00000000110872ca */ /* 0x000fe200000e0000 */
[----:B------:R-:W-:Y:S01]  /*9ea0*/  UIADD3 UR4, UP0, UR4, 0x670, URZ ;  /* 0x0000067004047890 */ /* 0x000fe2000ff1e03f */
[----:B------:R-:W-:-:S03]  /*9eb0*/  UMOV UR9, URZ ;  /* 0x0000003f00097c82 */ /* 0x000fc60008000000 */
[----:B------:R-:W2:Y:S01]  /*9ec0*/  S2UR UR11, SR_CTAID.Y ;  /* 0x00000000000b79c3 */ /* 0x000ea20000002600 */
[----:B------:R-:W-:-:S05]  /*9ed0*/  UIADD3.X UR5, URZ, UR5, URZ, UP0, !UPT ;  /* 0x000000053f057290 */ /* 0x000fca00087fe43f */
[----:B------:R-:W-:Y:S02]  /*9ee0*/  USHF.L.U32 UR10, UR6, 0x6, URZ ;  /* 0x00000006060a7899 */ /* 0x000fe4000800063f */
[----:B------:R-:W-:-:S09]  /*9ef0*/  UIADD3 UR8, UR8, -0x2200, URZ ;  /* 0xffffde0008087890 */ /* 0x000fd2000fffe03f */
[----:B--2---:R2:W-:Y:S01]  /*9f00*/  UTMASTG.4D [UR8], [UR4] ;  /* 0x00000008040073b5 */ /* 0x0045e20008018000 */
[----:B------:R0:W-:Y:S01]  /*9f10*/  UTMACMDFLUSH ;  /* 0x00000000000079b7 */ /* 0x0001e20000000000 */
[----:B--2---:R-:W-:-:S04]  /*9f20*/  DEPBAR.LE SB0, 0x1 ;  /* 0x000080400000791a */ /* 0x004fc80000000000 */
.L_x_66:
[----:B------:R-:W-:Y:S05]  /*9f30*/  BSYNC B0 ;  /* 0x0000000000007941 */ /* 0x000fea0003800000 */
.L_x_65:
[----:B------:R-:W-:Y:S01]  /*9f40*/  BAR.SYNC.DEFER_BLOCKING 0x1, 0x80 ;  /* 0x0042000000007b1d */ /* 0x000fe20000010000 */
[----:B-1----:R-:W-:Y:S02]  /*9f50*/  F2FP.BF16.F32.PACK_AB R4, R57, R56 ;  /* 0x000000383904723e */ /* 0x002fe400000010ff */
[----:B------:R-:W-:Y:S02]  /*9f60*/  F2FP.BF16.F32.PACK_AB R5, R59, R58 ;  /* 0x0000003a3b05723e */ /* 0x000fe400000010ff */
[----:B------:R-:W-:Y:S01]  /*9f70*/  F2FP.BF16.F32.PACK_AB R6, R61, R60 ;  /* 0x0000003c3d06723e */ /* 0x000fe200000010ff */
[----:B------:R-:W-:Y:S01]  /*9f80*/  BSSY B0, `(.L_x_67) ;  /* 0x000001d000007945 */ /* 0x000fe20003800000 */
[----:B------:R-:W-:Y:S02]  /*9f90*/  F2FP.BF16.F32.PACK_AB R7, R63, R62 ;  /* 0x0000003e3f07723e */ /* 0x000fe400000010ff */
[----:B------:R-:W-:Y:S02]  /*9fa0*/  F2FP.BF16.F32.PACK_AB R8, R65, R64 ;  /* 0x000000404108723e */ /* 0x000fe400000010ff */
[----:B------:R-:W-:-:S02]  /*9fb0*/  F2FP.BF16.F32.PACK_AB R9, R67, R66 ;  /* 0x000000424309723e */ /* 0x000fc400000010ff */
[----:B------:R-:W-:Y:S02]  /*9fc0*/  F2FP.BF16.F32.PACK_AB R10, R69, R68 ;  /* 0x00000044450a723e */ /* 0x000fe400000010ff */
[----:B------:R-:W-:Y:S01]  /*9fd0*/  F2FP.BF16.F32.PACK_AB R11, R71, R70 ;  /* 0x00000046470b723e */ /* 0x000fe200000010ff */
[----:B------:R1:W-:Y:S04]  /*9fe0*/  STSM.16.M88.4 [R25+0x1000], R12 ;  /* 0x0010000c19007844 */ /* 0x0003e80000000200 */
[----:B------:R1:W-:Y:S01]  /*9ff0*/  STSM.16.M88.4 [R18+0x1000], R20 ;  /* 0x0010001412007844 */ /* 0x0003e20000000200 */
        /* <DEDUP_REMOVED lines=13> */
[----:B------:R-:W-:-:S03]  /*a0d0*/  UMOV UR9, 0x20 ;  /* 0x0000002000097882 */ /* 0x000fc60000000000 */
[----:B------:R-:W2:Y:S01]  /*a0e0*/  S2UR UR11, SR_CTAID.Y ;  /* 0x00000000000b79c3 */ /* 0x000ea20000002600 */
[----:B------:R-:W-:-:S05]  /*a0f0*/  UIADD3.X UR5, URZ, UR5, URZ, UP0, !UPT ;  /* 0x000000053f057290 */ /* 0x000fca00087fe43f */
[----:B------:R-:W-:Y:S02]  /*a100*/  USHF.L.U32 UR10, UR6, 0x6, URZ ;  /* 0x00000006060a7899 */ /* 0x000fe4000800063f */
[----:B------:R-:W-:-:S09]  /*a110*/  UIADD3 UR8, UR8, -0x1200, URZ ;  /* 0xffffee0008087890 */ /* 0x000fd2000fffe03f */
[----:B--2---:R2:W-:Y:S01]  /*a120*/  UTMASTG.4D [UR8], [UR4] ;  /* 0x00000008040073b5 */ /* 0x0045e20008018000 */
[----:B------:R0:W-:Y:S01]  /*a130*/  UTMACMDFLUSH ;  /* 0x00000000000079b7 */ /* 0x0001e20000000000 */
[----:B--2---:R-:W-:-:S04]  /*a140*/  DEPBAR.LE SB0, 0x1 ;  /* 0x000080400000791a */ /* 0x004fc80000000000 */
.L_x_68:
[----:B------:R-:W-:Y:S05]  /*a150*/  BSYNC B0 ;  /* 0x0000000000007941 */ /* 0x000fea0003800000 */
.L_x_67:
        /* <DEDUP_REMOVED lines=10> */
[----:B------:R1:W-:Y:S04]  /*a200*/  STSM.16.M88.4 [R25], R4 ;  /* 0x0000000419007844 */ /* 0x0003e80000000200 */
        /* <DEDUP_REMOVED lines=22> */
.L_x_70:
[----:B------:R-:W-:Y:S05]  /*a370*/  BSYNC B0 ;  /* 0x0000000000007941 */ /* 0x000fea0003800000 */
.L_x_69:
        /* <DEDUP_REMOVED lines=33> */
.L_x_72:
[----:B------:R-:W-:Y:S05]  /*a590*/  BSYNC B0 ;  /* 0x0000000000007941 */ /* 0x000fea0003800000 */
.L_x_71:
[----:B------:R-:W-:Y:S01]  /*a5a0*/  BAR.SYNC.DEFER_BLOCKING 0x1, 0x80 ;  /* 0x0042000000007b1d */ /* 0x000fe20000010000 */
[----:B------:R-:W-:Y:S02]  /*a5b0*/  F2FP.BF16.F32.PACK_AB R104, R105, R104 ;  /* 0x000000686968723e */ /* 0x000fe400000010ff */
        /* <DEDUP_REMOVED lines=15> */
[----:B---3--:R-:W3:Y:S02]  /*a6b0*/  FENCE.VIEW.ASYNC.S ;  /* 0x00000000000073c6 */ /* 0x008ee40000000000 */
[----:B---3--:R-:W-:Y:S06]  /*a6c0*/  BAR.SYNC.DEFER_BLOCKING 0x1, 0x80 ;  /* 0x0042000000007b1d */ /* 0x008fec0000010000 */
[----:B------:R-:W-:Y:S05]  /*a6d0*/  @P1 BRA `(.L_x_74) ;  /* 0x0000000000341947 */ /* 0x000fea0003800000 */
[----:B------:R-:W-:Y:S01]  /*a6e0*/  S2UR UR12, SR_CTAID.Z ;  /* 0x00000000000c79c3 */ /* 0x000fe20000002700 */
[----:B------:R-:W-:Y:S01]  /*a6f0*/  R2UR UR6, R16 ;  /* 0x00000000100672ca */ /* 0x000fe200000e0000 */
[----:B------:R-:W-:Y:S01]  /*a700*/  ULDC.64 UR4, c[0x0][0x198] ;  /* 0x0000660000047ab9 */ /* 0x000fe20000000a00 */
[----:B------:R-:W-:Y:S01]  /*a710*/  R2UR UR8, R17 ;  /* 0x00000000110872ca */ /* 0x000fe200000e0000 */
[----:B------:R-:W-:Y:S01]  /*a720*/  UIADD3 UR4, UP0, UR4, 0x670, URZ ;  /* 0x0000067004047890 */ /* 0x000fe2000ff1e03f */
[----:B------:R-:W-:-:S03]  /*a730*/  UMOV UR9, 0x80 ;  /* 0x0000008000097882 */ /* 0x000fc60000000000 */
[----:B------:R-:W3:Y:S01]  /*a740*/  S2UR UR11, SR_CTAID.Y ;  /* 0x00000000000b79c3 */ /* 0x000ee20000002600 */
[----:B------:R-:W-:-:S05]  /*a750*/  UIADD3.X UR5, URZ, UR5, URZ, UP0, !UPT ;  /* 0x000000053f057290 */ /* 0x000fca00087fe43f */
[----:B------:R-:W-:Y:S02]  /*a760*/  USHF.L.U32 UR10, UR6, 0x6, URZ ;  /* 0x00000006060a7899 */ /* 0x000fe4000800063f */
[----:B------:R-:W-:-:S09]  /*a770*/  UIADD3 UR8, UR8, -0x2200, URZ ;  /* 0xffffde0008087890 */ /* 0x000fd2000fffe03f */
[----:B---3--:R3:W-:Y:S01]  /*a780*/  UTMASTG.4D [UR8], [UR4] ;  /* 0x00000008040073b5 */ /* 0x0087e20008018000 */
[----:B------:R0:W-:Y:S01]  /*a790*/  UTMACMDFLUSH ;  /* 0x00000000000079b7 */ /* 0x0001e20000000000 */
[----:B---3--:R-:W-:-:S04]  /*a7a0*/  DEPBAR.LE SB0, 0x1 ;  /* 0x000080400000791a */ /* 0x008fc80000000000 */
.L_x_74:
[----:B------:R-:W-:Y:S05]  /*a7b0*/  BSYNC B0 ;  /* 0x0000000000007941 */ /* 0x000fea0003800000 */
.L_x_73:
        /* <DEDUP_REMOVED lines=17> */
[----:B----4-:R-:W4:Y:S02]  /*a8d0*/  FENCE.VIEW.ASYNC.S ;  /* 0x00000000000073c6 */ /* 0x010f240000000000 */
[----:B----4-:R-:W-:Y:S06]  /*a8e0*/  BAR.SYNC.DEFER_BLOCKING 0x1, 0x80 ;  /* 0x0042000000007b1d */ /* 0x010fec0000010000 */
[----:B------:R-:W-:Y:S05]  /*a8f0*/  @P1 BRA `(.L_x_76) ;  /* 0x0000000000341947 */ /* 0x000fea0003800000 */
[----:B------:R-:W-:Y:S01]  /*a900*/  S2UR UR12, SR_CTAID.Z ;  /* 0x00000000000c79c3 */ /* 0x000fe20000002700 */
[----:B------:R-:W-:Y:S01]  /*a910*/  R2UR UR6, R16 ;  /* 0x00000000100672ca */ /* 0x000fe200000e0000 */
[----:B------:R-:W-:Y:S01]  /*a920*/  ULDC.64 UR4, c[0x0][0x198] ;  /* 0x0000660000047ab9 */ /* 0x000fe20000000a00 */
[----:B------:R-:W-:Y:S01]  /*a930*/  R2UR UR8, R17 ;  /* 0x00000000110872ca */ /* 0x000fe200000e0000 */
[----:B------:R-:W-:Y:S01]  /*a940*/  UIADD3 UR4, UP0, UR4, 0x670, URZ ;  /* 0x0000067004047890 */ /* 0x000fe2000ff1e03f */
[----:B------:R-:W-:-:S03]  /*a950*/  UMOV UR9, 0xa0 ;  /* 0x000000a000097882 */ /* 0x000fc60000000000 */
[----:B------:R-:W4:Y:S01]  /*a960*/  S2UR UR11, SR_CTAID.Y ;  /* 0x00000000000b79c3 */ /* 0x000f220000002600 */
[----:B------:R-:W-:-:S05]  /*a970*/  UIADD3.X UR5, URZ, UR5, URZ, UP0, !UPT ;  /* 0x000000053f057290 */ /* 0x000fca00087fe43f */
[----:B------:R-:W-:Y:S02]  /*a980*/  USHF.L.U32 UR10, UR6, 0x6, URZ ;  /* 0x00000006060a7899 */ /* 0x000fe4000800063f */
[----:B------:R-:W-:-:S09]  /*a990*/  UIADD3 UR8, UR8, -0x1200, URZ ;  /* 0xffffee0008087890 */ /* 0x000fd2000fffe03f */
[----:B----4-:R4:W-:Y:S01]  /*a9a0*/  UTMASTG.4D [UR8], [UR4] ;  /* 0x00000008040073b5 */ /* 0x0109e20008018000 */
[----:B------:R0:W-:Y:S01]  /*a9b0*/  UTMACMDFLUSH ;  /* 0x00000000000079b7 */ /* 0x0001e20000000000 */
[----:B----4-:R-:W-:-:S04]  /*a9c0*/  DEPBAR.LE SB0, 0x1 ;  /* 0x000080400000791a */ /* 0x010fc80000000000 */
.L_x_76:
[----:B------:R-:W-:Y:S05]  /*a9d0*/  BSYNC B0 ;  /* 0x0000000000007941 */ /* 0x000fea0003800000 */
.L_x_75:
        /* <DEDUP_REMOVED lines=17> */
[----:B-----5:R-:W5:Y:S02]  /*aaf0*/  FENCE.VIEW.ASYNC.S ;  /* 0x00000000000073c6 */ /* 0x020f640000000000 */
[----:B-----5:R-:W-:Y:S06]  /*ab00*/  BAR.SYNC.DEFER_BLOCKING 0x1, 0x80 ;  /* 0x0042000000007b1d */ /* 0x020fec0000010000 */
[----:B------:R-:W-:Y:S05]  /*ab10*/  @P1 BRA `(.L_x_78) ;  /* 0x0000000000341947 */ /* 0x000fea0003800000 */
[----:B------:R-:W-:Y:S01]  /*ab20*/  S2UR UR12, SR_CTAID.Z ;  /* 0x00000000000c79c3 */ /* 0x000fe20000002700 */
[----:B------:R-:W-:Y:S01]  /*ab30*/  R2UR UR6, R16 ;  /* 0x00000000100672ca */ /* 0x000fe200000e0000 */
[----:B------:R-:W-:Y:S01]  /*ab40*/  ULDC.64 UR4, c[0x0][0x198] ;  /* 0x0000660000047ab9 */ /* 0x000fe20000000a00 */
[----:B------:R-:W-:Y:S01]  /*ab50*/  R2UR UR8, R17 ;  /* 0x00000000110872ca */ /* 0x000fe200000e0000 */
[----:B------:R-:W-:Y:S01]  /*ab60*/  UIADD3 UR4, UP0, UR4, 0x670, URZ ;  /* 0x0000067004047890 */ /* 0x000fe2000ff1e03f */
[----:B------:R-:W-:-:S03]  /*ab70*/  UMOV UR9, 0xc0 ;  /* 0x000000c000097882 */ /* 0x000fc60000000000 */
[----:B------:R-:W5:Y:S01]  /*ab80*/  S2UR UR11, SR_CTAID.Y ;  /* 0x00000000000b79c3 */ /* 0x000f620000002600 */
[----:B------:R-:W-:-:S05]  /*ab90*/  UIADD3.X UR5, URZ, UR5, URZ, UP0, !UPT ;  /* 0x000000053f057290 */ /* 0x000fca00087fe43f */
[----:B------:R-:W-:Y:S02]  /*aba0*/  USHF.L.U32 UR10, UR6, 0x6, URZ ;  /* 0x00000006060a7899 */ /* 0x000fe4000800063f */
[----:B------:R-:W-:-:S09]  /*abb0*/  UIADD3 UR8, UR8, -0x2200, URZ ;  /* 0xffffde0008087890 */ /* 0x000fd2000fffe03f */
[----:B-----5:R1:W-:Y:S01]  /*abc0*/  UTMASTG.4D [UR8], [UR4] ;  /* 0x00000008040073b5 */ /* 0x0203e20008018000 */
[----:B------:R0:W-:Y:S01]  /*abd0*/  UTMACMDFLUSH ;  /* 0x00000000000079b7 */ /* 0x0001e20000000000 */
[----:B-1----:R-:W-:-:S04]  /*abe0*/  DEPBAR.LE SB0, 0x1 ;  /* 0x000080400000791a */ /* 0x002fc80000000000 */
.L_x_78:
[----:B------:R-:W-:Y:S05]  /*abf0*/  BSYNC B0 ;  /* 0x0000000000007941 */ /* 0x000fea0003800000 */
.L_x_77:
[----:B------:R-:W-:Y:S06]  /*ac00*/  BAR.SYNC.DEFER_BLOCKING 0x1, 0x80 ;  /* 0x0042000000007b1d */ /* 0x000fec0000010000 */
[----:B------:R-:W-:Y:S01]  /*ac10*/  BSSY B0, `(.L_x_79) ;  /* 0x0000017000007945 */ /* 0x000fe20003800000 */
[----:B------:R1:W-:Y:S04]  /*ac20*/  STSM.16.M88.4 [R25+0x1000], R136 ;  /* 0x0010008819007844 */ /* 0x0003e80000000200 */
        /* <DEDUP_REMOVED lines=19> */
[----:B-----5:R1:W-:Y:S02]  /*ad60*/  UTMASTG.4D [UR8], [UR4] ;  /* 0x00000008040073b5 */ /* 0x0203e40008018000 */
[----:B-1----:R0:W-:Y:S02]  /*ad70*/  UTMACMDFLUSH ;  /* 0x00000000000079b7 */ /* 0x0021e40000000000 */
.L_x_80:
[----:B------:R-:W-:Y:S05]  /*ad80*/  BSYNC B0 ;  /* 0x0000000000007941 */ /* 0x000fea0003800000 */
.L_x_79:
[----:B------:R-:W-:Y:S01]  /*ad90*/  R2UR UR4, R2 ;  /* 0x00000000020472ca */ /* 0x000fe200000e0000 */
[----:B------:R-:W-:-:S12]  /*ada0*/  DEPBAR.LE SB0, 0x0 ;  /* 0x000080000000791a */ /* 0x000fd80000000000 */
[----:B------:R-:W-:-:S04]  /*adb0*/  UIADD3 UR4, UR4, -0x1, URZ ;  /* 0xffffffff04047890 */ /* 0x000fc8000fffe03f */
[----:B------:R-:W-:-:S04]  /*adc0*/  USHF.L.U32 UR4, UR4, 0x3, URZ ;  /* 0x0000000304047899 */ /* 0x000fc8000800063f */
[----:B------:R-:W-:-:S04]  /*add0*/  ULOP3.LUT UR4, UR4, 0x8, URZ, 0xe2, !UPT ;  /* 0x0000000804047892 */ /* 0x000fc8000f8ee23f */
[----:B------:R-:W-:-:S06]  /*ade0*/  ULOP3.LUT UR4, UR4, 0x18, URZ, 0x3c, !UPT ;  /* 0x0000001804047892 */ /* 0x000fcc000f8e3c3f */
[----:B-1-3--:R-:W-:-:S04]  /*adf0*/  MOV R0, UR4 ;  /* 0x0000000400007c02 */ /* 0x00afc80008000f00 */
[----:B------:R-:W-:Y:S01]  /*ae00*/  SYNCS.ARRIVE.TRANS64.A1T0 RZ, [R0+UR60+0x38090], RZ ;  /* 0x038090ff00ff79a7 */ /* 0x000fe2000810003c */
[----:B------:R-:W-:Y:S05]  /*ae10*/  EXIT ;  /* 0x000000000000794d */ /* 0x000fea0003800000 */
.L_x_6:
[----:B------:R-:W-:-:S08]  /*ae20*/  UISETP.NE.AND UP0, UPT, UR8, 0x1, UPT ;  /* 0x000000010800788c */ /* 0x000fd0000bf05270 */
[----:B------:R-:W1:-:S00]  /*ae30*/  USETMAXREG.DEALLOC.CTAPOOL 0x18 ;  /* 0x00000018000079c8 */ /* 0x000e4000080e0500 */
[----:B------:R-:W-:-:S13]  /*ae40*/  PLOP3.LUT P0, PT, PT, PT, UP0, 0x80, 0x0 ;  /* 0x000000000000781c */ /* 0x000fda0003f0f008 */
[----:B------:R-:W-:Y:S05]  /*ae50*/  @P0 EXIT ;  /* 0x000000000000094d */ /* 0x000fea0003800000 */
[----:B------:R-:W2:Y:S01]  /*ae60*/  S2UR UR11, SR_CTAID.X ;  /* 0x00000000000b79c3 */ /* 0x000ea20000002500 */
[----:B------:R-:W-:Y:S01]  /*ae70*/  ULDC UR4, c[0x0][0x28c] ;  /* 0x0000a30000047ab9 */ /* 0x000fe20000000800 */
[----:B------:R-:W-:Y:S01]  /*ae80*/  ELECT P3, URZ, PT ;  /* 0x00000000003f782f */ /* 0x000fe20003860000 */
[----:B------:R-:W-:Y:S01]  /*ae90*/  BSSY B0, `(.L_x_81) ;  /* 0x0000043000007945 */ /* 0x000fe20003800000 */
[----:B------:R-:W-:Y:S01]  /*aea0*/  UIADD3 UR5, UR4, 0x3f, URZ ;  /* 0x0000003f04057890 */ /* 0x000fe2000fffe03f */
[----:B-1----:R-:W-:Y:S02]  /*aeb0*/  CS2R R2, SRZ ;  /* 0x0000000000027805 */ /* 0x002fe4000001ff00 */
[----:B------:R-:W-:Y:S01]  /*aec0*/  MOV R7, RZ ;  /* 0x000000ff00077202 */ /* 0x000fe20000000f00 */
[----:B------:R-:W-:Y:S01]  /*aed0*/  USHF.R.S32.HI UR6, URZ, 0x1f, UR5 ;  /* 0x0000001f3f067899 */ /* 0x000fe20008011405 */
[----:B------:R-:W1:Y:S03]  /*aee0*/  S2UR UR44, SR_CTAID.Y ;  /* 0x00000000002c79c3 */ /* 0x000e660000002600 */
[----:B------:R-:W-:-:S04]  /*aef0*/  ULEA.HI UR6, UR6, UR5, URZ, 0x6 ;  /* 0x0000000506067291 */ /* 0x000fc8000f8f303f */
[----:B------:R-:W-:Y:S01]  /*af00*/  USHF.R.S32.HI UR6, URZ, 0x6, UR6 ;  /* 0x000000063f067899 */ /* 0x000fe20008011406 */
[----:B------:R-:W3:Y:S01]  /*af10*/  S2UR UR45, SR_CTAID.Z ;  /* 0x00000000002d79c3 */ /* 0x000ee20000002700 */
[----:B--2---:R-:W-:-:S04]  /*af20*/  USHF.L.U32 UR11, UR11, 0x7, URZ ;  /* 0x000000070b0b7899 */ /* 0x004fc8000800063f */
[----:B------:R-:W-:-:S04]  /*af30*/  UIADD3 UR4, UR11, 0xbf, URZ ;  /* 0x000000bf0b047890 */ /* 0x000fc8000fffe03f */
[----:B------:R-:W-:-:S04]  /*af40*/  USHF.R.U32.HI UR4, URZ, 0x6, UR4 ;  /* 0x000000063f047899 */ /* 0x000fc80008011604 */
[----:B------:R-:W-:-:S04]  /*af50*/  UISETP.LT.AND UP0, UPT, UR4, UR6, UPT ;  /* 0x000000060400728c */ /* 0x000fc8000bf01270 */
[----:B------:R-:W-:Y:S01]  /*af60*/  USEL UR4, UR4, UR6, UP0 ;  /* 0x0000000604047287 */ /* 0x000fe20008000000 */
[----:B-1-3--:R-:W-:Y:S11]  /*af70*/  @!P3 BRA `(.L_x_82) ;  /* 0x0000000000d0b947 */ /* 0x00aff60003800000 */
[----:B------:R-:W1:Y:S01]  /*af80*/  S2R R4, SR_CgaCtaId ;  /* 0x0000000000047919 */ /* 0x000e620000008800 */
[----:B------:R-:W-:Y:S02]  /*af90*/  MOV R3, 0x400 ;  /* 0x0000040000037802 */ /* 0x000fe40000000f00 */
[----:B------:R-:W-:Y:S02]  /*afa0*/  MOV R5, 0x1 ;  /* 0x0000000100057802 */ /* 0x000fe40000000f00 */
[----:B-1----:R-:W-:Y:S02]  /*afb0*/  LEA R4, R4, R3, 0x18 ;  /* 0x0000000304047211 */ /* 0x002fe400078ec0ff */
[----:B------:R-:W-:-:S04]  /*afc0*/  SHF.L.U32 R3, R5, 0x1f, RZ ;  /* 0x0000001f05037819 */ /* 0x000fc800000006ff */
[----:B------:R-:W1:Y:S02]  /*afd0*/  SYNCS.PHASECHK.TRANS64.TRYWAIT P0, [R4+URZ+0x38060], R3 ;  /* 0x03806003040075a7 */ /* 0x000e64000800017f */
[----:B-1----:R-:W-:Y:S05]  /*afe0*/  @!P0 BRA `(.L_x_83) ;  /* 0x00000018007c8947 */ /* 0x002fea0003800000 */
.L_x_120:
[----:B------:R-:W-:Y:S01]  /*aff0*/  ULOP3.LUT UR5, UR14, 0x2, URZ, 0xfc, !UPT ;  /* 0x000000020e057892 */ /* 0x000fe2000f8efc3f */
[----:B-1----:R-:W-:-:S03]  /*b000*/  @P2 MOV R3, 0x8000 ;  /* 0x0000800000032802 */ /* 0x002fc60000000f00 */
[----:B------:R-:W-:Y:S01]  /*b010*/  UPRMT UR5, UR5, 0x9910, URZ ;  /* 0x0000991005057896 */ /* 0x000fe2000800003f */
[----:B------:R1:W-:Y:S03]  /*b020*/  @P2 SYNCS.ARRIVE.TRANS64 RZ, [R4+URZ+0x38050], R3 ;  /* 0x0380500304ff29a7 */ /* 0x0003e6000800003f */
[----:B------:R-:W-:-:S06]  /*b030*/  UISETP.NE.AND UP0, UPT, UR5, 0x2, UPT ;  /* 0x000000020500788c */ /* 0x000fcc000bf05270 */
[----:B------:R-:W-:-:S13]  /*b040*/  PLOP3.LUT P0, PT, PT, PT, UP0, 0x80, 0x0 ;  /* 0x000000000000781c */ /* 0x000fda0003f0f008 */
[----:B-1----:R-:W-:Y:S05]  /*b050*/  @P0 BRA `(.L_x_84) ;  /* 0x0000000000040947 */ /* 0x002fea0003800000 */
[----:B------:R-:W-:Y:S01]  /*b060*/  BPT.TRAP 0x1 ;  /* 0x000000040000795c */ /* 0x000fe20000300000 */
.L_x_84:
[----:B------:R-:W-:-:S04]  /*b070*/  LOP3.LUT P0, RZ, R0, 0x1f, RZ, 0xc0, !PT ;  /* 0x0000001f00ff7812 */ /* 0x000fc8000780c0ff */
[----:B------:R-:W-:-:S13]  /*b080*/  PLOP3.LUT P0, PT, P0, P2, PT, 0x2a, 0x0 ;  /* 0x000000000000781c */ /* 0x000fda0000704572 */
[----:B------:R-:W-:Y:S05]  /*b090*/  @P0 BRA `(.L_x_85) ;  /* 0x0000000000040947 */ /* 0x000fea0003800000 */
[----:B------:R-:W-:Y:S01]  /*b0a0*/  BPT.TRAP 0x1 ;  /* 0x000000040000795c */ /* 0x000fe20000300000 */
.L_x_85:
[----:B------:R-:W-:Y:S01]  /*b0b0*/  R2UR UR8, R4 ;  /* 0x00000000040872ca */ /* 0x000fe200000e0000 */
[----:B------:R-:W-:Y:S01]  /*b0c0*/  ULDC.64 UR6, c[0x0][0x198] ;  /* 0x0000660000067ab9 */ /* 0x000fe20000000a00 */
[----:B------:R-:W-:Y:S01]  /*b0d0*/  UMOV UR22, 0x0 ;  /* 0x0000000000167882 */ /* 0x000fe20000000000 */
[----:B------:R-:W-:Y:S01]  /*b0e0*/  UIADD3 UR6, UP0, UR6, 0xf0, URZ ;  /* 0x000000f006067890 */ /* 0x000fe2000ff1e03f */
[----:B------:R-:W-:Y:S01]  /*b0f0*/  MOV R7, 0x40 ;  /* 0x0000004000077802 */ /* 0x000fe20000000f00 */
[----:B------:R-:W-:Y:S01]  /*b100*/  UMOV UR23, 0x10000000 ;  /* 0x1000000000177882 */ /* 0x000fe20000000000 */
[----:B------:R-:W-:Y:S01]  /*b110*/  UMOV UR10, URZ ;  /* 0x0000003f000a7c82 */ /* 0x000fe20008000000 */
[----:B------:R-:W-:Y:S01]  /*b120*/  UIADD3.X UR7, URZ, UR7, URZ, UP0, !UPT ;  /* 0x000000073f077290 */ /* 0x000fe200087fe43f */
[----:B------:R-:W-:Y:S01]  /*b130*/  MOV R3, 0x1 ;  /* 0x0000000100037802 */ /* 0x000fe20000000f00 */
[----:B------:R-:W-:Y:S01]  /*b140*/  UMOV UR12, UR44 ;  /* 0x0000002c000c7c82 */ /* 0x000fe20008000000 */
[----:B------:R-:W-:Y:S01]  /*b150*/  UMOV UR13, UR45 ;  /* 0x0000002d000d7c82 */ /* 0x000fe20008000000 */
[----:B------:R-:W-:Y:S01]  /*b160*/  UMOV UR26, 0x40 ;  /* 0x00000040001a7882 */ /* 0x000fe20000000000 */
[----:B------:R-:W-:Y:S01]  /*b170*/  UMOV UR27, UR11 ;  /* 0x0000000b001b7c82 */ /* 0x000fe20008000000 */
[----:B------:R-:W-:-:S02]  /*b180*/  UIADD3 UR9, UR8, 0x38050, URZ ;  /* 0x0003805008097890 */ /* 0x000fc4000fffe03f */
[----:B------:R-:W-:Y:S02]  /*b190*/  UIADD3 UR24, UR8, 0x2000, URZ ;  /* 0x0000200008187890 */ /* 0x000fe4000fffe03f */
[----:B------:R-:W-:Y:S02]  /*b1a0*/  UIADD3 UR16, UR8, 0x4000, URZ ;  /* 0x0000400008107890 */ /* 0x000fe4000fffe03f */
[----:B------:R-:W-:Y:S01]  /*b1b0*/  UIADD3 UR40, UR8, 0x6000, URZ ;  /* 0x0000600008287890 */ /* 0x000fe2000fffe03f */
[----:B------:R-:W-:Y:S01]  /*b1c0*/  UMOV UR28, UR44 ;  /* 0x0000002c001c7c82 */ /* 0x000fe20008000000 */
[----:B------:R-:W-:Y:S01]  /*b1d0*/  UMOV UR29, UR45 ;  /* 0x0000002d001d7c82 */ /* 0x000fe20008000000 */
[----:B------:R-:W-:Y:S01]  /*b1e0*/  UMOV UR25, UR9 ;  /* 0x0000000900197c82 */ /* 0x000fe20008000000 */
[----:B------:R-:W-:Y:S01]  /*b1f0*/  UMOV UR18, 0x80 ;  /* 0x0000008000127882 */ /* 0x000fe20000000000 */
[----:B------:R-:W-:Y:S01]  /*b200*/  UMOV UR19, UR11 ;  /* 0x0000000b00137c82 */ /* 0x000fe20008000000 */
[----:B------:R-:W-:Y:S01]  /*b210*/  UMOV UR20, UR44 ;  /* 0x0000002c00147c82 */ /* 0x000fe20008000000 */
[----:B------:R1:W-:Y:S01]  /*b220*/  UTMALDG.4D [UR8], [UR6], desc[UR22] ;  /* 0x00001608060075b4 */ /* 0x0003e20008019000 */
[----:B------:R-:W-:Y:S01]  /*b230*/  UMOV UR21, UR45 ;  /* 0x0000002d00157c82 */ /* 0x000fe20008000000 */
[----:B------:R-:W-:Y:S01]  /*b240*/  UMOV UR17, UR9 ;  /* 0x0000000900117c82 */ /* 0x000fe20008000000 */
[----:B------:R-:W-:Y:S01]  /*b250*/  UMOV UR42, 0xc0 ;  /* 0x000000c0002a7882 */ /* 0x000fe20000000000 */
[----:B------:R-:W-:Y:S01]  /*b260*/  UMOV UR43, UR11 ;  /* 0x0000000b002b7c82 */ /* 0x000fe20008000000 */
[----:B------:R-:W-:Y:S01]  /*b270*/  UMOV UR41, UR9 ;  /* 0x0000000900297c82 */ /* 0x000fe20008000000 */
[----:B------:R1:W-:Y:S01]  /*b280*/  UTMALDG.4D [UR24], [UR6], desc[UR22] ;  /* 0x00001618060075b4 */ /* 0x0003e20008019000 */
[----:B------:R1:W-:Y:S01]  /*b290*/  UTMALDG.4D [UR16], [UR6], desc[UR22] ;  /* 0x00001610060075b4 */ /* 0x0003e20008019000 */
[----:B------:R1:W-:Y:S02]  /*b2a0*/  UTMALDG.4D [UR40], [UR6], desc[UR22] ;  /* 0x00001628060075b4 */ /* 0x0003e40008019000 */
[----:B-1----:R-:W-:Y:S01]  /*b2b0*/  NOP ;  /* 0x0000000000007918 */ /* 0x002fe20000000000 */
.L_x_82:
[----:B------:R-:W-:Y:S05]  /*b2c0*/  BSYNC B0 ;  /* 0x0000000000007941 */ /* 0x000fea0003800000 */
.L_x_81:
[----:B------:R-:W-:Y:S01]  /*b2d0*/  ISETP.LT.AND P4, PT, RZ, UR4, P3 ;  /* 0x00000004ff007c0c */ /* 0x000fe20009f81270 */
[----:B------:R-:W-:-:S12]  /*b2e0*/  BSSY B0, `(.L_x_86) ;  /* 0x0000037000007945 */ /* 0x000fd80003800000 */
[----:B------:R-:W-:Y:S05]  /*b2f0*/  @!P4 BRA `(.L_x_87) ;  /* 0x0000000000d4c947 */ /* 0x000fea0003800000 */
[----:B------:R-:W1:Y:S01]  /*b300*/  S2R R5, SR_CgaCtaId ;  /* 0x0000000000057919 */ /* 0x000e620000008800 */
[----:B------:R-:W-:-:S04]  /*b310*/  MOV R2, 0x400 ;  /* 0x0000040000027802 */ /* 0x000fc80000000f00 */
[----:B-1----:R-:W-:Y:S02]  /*b320*/  LEA R2, R5, R2, 0x18 ;  /* 0x0000000205027211 */ /* 0x002fe400078ec0ff */
[----:B------:R-:W-:-:S04]  /*b330*/  MOV R5, 0x1 ;  /* 0x0000000100057802 */ /* 0x000fc80000000f00 */
[----:B------:R-:W-:-:S04]  /*b340*/  SHF.L.U32 R5, R5, 0x1f, RZ ;  /* 0x0000001f05057819 */ /* 0x000fc800000006ff */
[----:B------:R-:W1:Y:S02]  /*b350*/  SYNCS.PHASECHK.TRANS64.TRYWAIT P0, [R2+URZ+0x38028], R5 ;  /* 0x03802805020075a7 */ /* 0x000e64000800017f */
[----:B-1----:R-:W-:Y:S05]  /*b360*/  @!P0 BRA `(.L_x_88) ;  /* 0x0000001400b08947 */ /* 0x002fea0003800000 */
.L_x_121:
        /* <DEDUP_REMOVED lines=8> */
.L_x_89:
[----:B------:R-:W-:-:S04]  /*b3f0*/  LOP3.LUT P0, RZ, R0, 0x1f, RZ, 0xc0, !PT ;  /* 0x0000001f00ff7812 */ /* 0x000fc8000780c0ff */
[----:B------:R-:W-:-:S13]  /*b400*/  PLOP3.LUT P0, PT, P0, P2, PT, 0x2a, 0x0 ;  /* 0x000000000000781c */ /* 0x000fda0000704572 */
[----:B------:R-:W-:Y:S05]  /*b410*/  @P0 BRA `(.L_x_90) ;  /* 0x0000000000040947 */ /* 0x000fea0003800000 */
[----:B------:R-:W-:Y:S01]  /*b420*/  BPT.TRAP 0x1 ;  /* 0x000000040000795c */ /* 0x000fe20000300000 */
.L_x_90:
[----:B------:R-:W-:Y:S01]  /*b430*/  R2UR UR40, R2 ;  /* 0x00000000022872ca */ /* 0x000fe200000e0000 */
[----:B------:R-:W-:Y:S01]  /*b440*/  ULDC.64 UR6, c[0x0][0x198] ;  /* 0x0000660000067ab9 */ /* 0x000fe20000000a00 */
[----:B------:R-:W-:Y:S01]  /*b450*/  UMOV UR19, URZ ;  /* 0x0000003f00137c82 */ /* 0x000fe20008000000 */
[----:B------:R-:W-:Y:S01]  /*b460*/  UIADD3 UR6, UP0, UR6, 0x1f0, URZ ;  /* 0x000001f006067890 */ /* 0x000fe2000ff1e03f */
[----:B------:R-:W-:Y:S01]  /*b470*/  MOV R2, 0x1 ;  /* 0x0000000100027802 */ /* 0x000fe20000000f00 */
[----:B------:R-:W-:Y:S01]  /*b480*/  UMOV UR8, 0x0 ;  /* 0x0000000000087882 */ /* 0x000fe20000000000 */
[----:B------:R-:W-:Y:S01]  /*b490*/  UMOV UR9, 0x10000000 ;  /* 0x1000000000097882 */ /* 0x000fe20000000000 */
[----:B------:R-:W-:Y:S01]  /*b4a0*/  UIADD3.X UR7, URZ, UR7, URZ, UP0, !UPT ;  /* 0x000000073f077290 */ /* 0x000fe200087fe43f */
[----:B------:R-:W-:Y:S01]  /*b4b0*/  UMOV UR18, URZ ;  /* 0x0000003f00127c82 */ /* 0x000fe20008000000 */
[----:B------:R-:W-:Y:S01]  /*b4c0*/  UMOV UR20, UR44 ;  /* 0x0000002c00147c82 */ /* 0x000fe20008000000 */
[----:B------:R-:W-:Y:S01]  /*b4d0*/  UMOV UR21, UR45 ;  /* 0x0000002d00157c82 */ /* 0x000fe20008000000 */
[----:B------:R-:W-:-:S02]  /*b4e0*/  UMOV UR34, 0x40 ;  /* 0x0000004000227882 */ /* 0x000fc40000000000 */
[----:B------:R-:W-:Y:S02]  /*b4f0*/  UIADD3 UR16, UR40, 0x10000, URZ ;  /* 0x0001000028107890 */ /* 0x000fe4000fffe03f */
[----:B------:R-:W-:Y:S02]  /*b500*/  UIADD3 UR17, UR40, 0x38000, URZ ;  /* 0x0003800028117890 */ /* 0x000fe4000fffe03f */
[----:B------:R-:W-:Y:S02]  /*b510*/  UIADD3 UR32, UR40, 0x12000, URZ ;  /* 0x0001200028207890 */ /* 0x000fe4000fffe03f */
[----:B------:R-:W-:Y:S02]  /*b520*/  UIADD3 UR24, UR40, 0x14000, URZ ;  /* 0x0001400028187890 */ /* 0x000fe4000fffe03f */
[----:B------:R-:W-:Y:S01]  /*b530*/  UIADD3 UR40, UR40, 0x16000, URZ ;  /* 0x0001600028287890 */ /* 0x000fe2000fffe03f */
[----:B------:R-:W-:Y:S01]  /*b540*/  UMOV UR36, UR44 ;  /* 0x0000002c00247c82 */ /* 0x000fe20008000000 */
        /* <DEDUP_REMOVED lines=16> */
.L_x_87:
[----:B------:R-:W-:Y:S05]  /*b650*/  BSYNC B0 ;  /* 0x0000000000007941 */ /* 0x000fea0003800000 */
.L_x_86:
[----:B------:R-:W-:Y:S04]  /*b660*/  BSSY B0, `(.L_x_91) ;  /* 0x000003a000007945 */ /* 0x000fe80003800000 */
[----:B------:R-:W-:Y:S05]  /*b670*/  @!P3 BRA `(.L_x_92) ;  /* 0x0000000000e0b947 */ /* 0x000fea0003800000 */
[----:B------:R-:W1:Y:S01]  /*b680*/  S2R R5, SR_CgaCtaId ;  /* 0x0000000000057919 */ /* 0x000e620000008800 */
[----:B------:R-:W-:-:S04]  /*b690*/  MOV R4, 0x400 ;  /* 0x0000040000047802 */ /* 0x000fc80000000f00 */
[----:B-1----:R-:W-:Y:S02]  /*b6a0*/  LEA R6, R5, R4, 0x18 ;  /* 0x0000000405067211 */ /* 0x002fe400078ec0ff */
[----:B------:R-:W-:Y:S02]  /*b6b0*/  MOV R5, 0x1 ;  /* 0x0000000100057802 */ /* 0x000fe40000000f00 */
[----:B------:R-:W-:Y:S02]  /*b6c0*/  LEA R4, R3, R6, 0x3 ;  /* 0x0000000603047211 */ /* 0x000fe400078e18ff */
[----:B------:R-:W-:-:S04]  /*b6d0*/  SHF.L.U32 R5, R5, 0x1f, RZ ;  /* 0x0000001f05057819 */ /* 0x000fc800000006ff */
[----:B------:R-:W1:Y:S02]  /*b6e0*/  SYNCS.PHASECHK.TRANS64.TRYWAIT P0, [R4+URZ+0x38060], R5 ;  /* 0x03806005040075a7 */ /* 0x000e64000800017f */
[----:B-1----:R-:W-:Y:S05]  /*b6f0*/  @!P0 BRA `(.L_x_93) ;  /* 0x0000001000e08947 */ /* 0x002fea0003800000 */
.L_x_122:
        /* <DEDUP_REMOVED lines=8> */
.L_x_94:
[----:B------:R-:W-:-:S04]  /*b780*/  LOP3.LUT P0, RZ, R0, 0x1f, RZ, 0xc0, !PT ;  /* 0x0000001f00ff7812 */ /* 0x000fc8000780c0ff */
[----:B------:R-:W-:-:S13]  /*b790*/  PLOP3.LUT P0, PT, P0, P2, PT, 0x2a, 0x0 ;  /* 0x000000000000781c */ /* 0x000fda0000704572 */
[----:B------:R-:W-:Y:S05]  /*b7a0*/  @P0 BRA `(.L_x_95) ;  /* 0x0000000000040947 */ /* 0x000fea0003800000 */
[----:B------:R-:W-:Y:S01]  /*b7b0*/  BPT.TRAP 0x1 ;  /* 0x000000040000795c */ /* 0x000fe20000300000 */
.L_x_95:
[----:B------:R-:W-:Y:S01]  /*b7c0*/  R2UR UR32, R3 ;  /* 0x00000000032072ca */ /* 0x000fe200000e0000 */
[----:B------:R-:W-:Y:S01]  /*b7d0*/  ULDC.64 UR6, c[0x0][0x198] ;  /* 0x0000660000067ab9 */ /* 0x000fe20000000a00 */
[----:B------:R-:W-:Y:S01]  /*b7e0*/  R2UR UR5, R6 ;  /* 0x00000000060572ca */ /* 0x000fe200000e0000 */
[----:B------:R-:W-:Y:S01]  /*b7f0*/  UIADD3 UR6, UP0, UR6, 0xf0, URZ ;  /* 0x000000f006067890 */ /* 0x000fe2000ff1e03f */
[----:B------:R-:W-:Y:S01]  /*b800*/  R2UR UR33, R4 ;  /* 0x00000000042172ca */ /* 0x000fe200000e0000 */
[----:B------:R-:W-:Y:S01]  /*b810*/  UMOV UR8, 0x0 ;  /* 0x0000000000087882 */ /* 0x000fe20000000000 */
[----:B------:R-:W-:Y:S01]  /*b820*/  R2UR UR35, R7 ;  /* 0x00000000072372ca */ /* 0x000fe200000e0000 */
[----:B------:R-:W-:Y:S01]  /*b830*/  UIADD3.X UR7, URZ, UR7, URZ, UP0, !UPT ;  /* 0x000000073f077290 */ /* 0x000fe200087fe43f */
[----:B------:R-:W-:Y:S01]  /*b840*/  UMOV UR9, 0x10000000 ;  /* 0x1000000000097882 */ /* 0x000fe20000000000 */
[----:B------:R-:W-:Y:S01]  /*b850*/  UMOV UR34, URZ ;  /* 0x0000003f00227c82 */ /* 0x000fe20008000000 */
[----:B------:R-:W-:Y:S01]  /*b860*/  UMOV UR36, UR44 ;  /* 0x0000002c00247c82 */ /* 0x000fe20008000000 */
[----:B------:R-:W-:Y:S01]  /*b870*/  UMOV UR37, UR45 ;  /* 0x0000002d00257c82 */ /* 0x000fe20008000000 */
[----:B------:R-:W-:Y:S01]  /*b880*/  UMOV UR42, 0x40 ;  /* 0x00000040002a7882 */ /* 0x000fe20000000000 */
[----:B------:R-:W-:-:S02]  /*b890*/  UMOV UR26, 0x80 ;  /* 0x00000080001a7882 */ /* 0x000fc40000000000 */
[----:B------:R-:W-:Y:S02]  /*b8a0*/  ULEA UR32, UR32, UR5, 0xf ;  /* 0x0000000520207291 */ /* 0x000fe4000f8e783f */
[----:B------:R-:W-:Y:S02]  /*b8b0*/  UIADD3 UR33, UR33, 0x38050, URZ ;  /* 0x0003805021217890 */ /* 0x000fe4000fffe03f */
[----:B------:R-:W-:Y:S02]  /*b8c0*/  UIADD3 UR35, UR11, UR35, URZ ;  /* 0x000000230b237290 */ /* 0x000fe4000fffe03f */
[----:B------:R-:W-:Y:S02]  /*b8d0*/  UIADD3 UR40, UR32, 0x2000, URZ ;  /* 0x0000200020287890 */ /* 0x000fe4000fffe03f */
[----:B------:R-:W-:Y:S02]  /*b8e0*/  UIADD3 UR24, UR32, 0x4000, URZ ;  /* 0x0000400020187890 */ /* 0x000fe4000fffe03f */
[----:B------:R-:W-:Y:S01]  /*b8f0*/  UIADD3 UR16, UR32, 0x6000, URZ ;  /* 0x0000600020107890 */ /* 0x000fe2000fffe03f */
[----:B------:R-:W-:Y:S01]  /*b900*/  UMOV UR41, UR33 ;  /* 0x0000002100297c82 */ /* 0x000fe20008000000 */
[----:B------:R-:W-:Y:S01]  /*b910*/  UMOV UR43, UR35 ;  /* 0x00000023002b7c82 */ /* 0x000fe20008000000 */
        /* <DEDUP_REMOVED lines=8> */
[----:B------:R-:W-:Y:S01]  /*b9a0*/  UMOV UR17, UR33 ;  /* 0x0000002100117c82 */ /* 0x000fe20008000000 */
[----:B------:R-:W-:Y:S01]  /*b9b0*/  UMOV UR19, UR35 ;  /* 0x0000002300137c82 */ /* 0x000fe20008000000 */
[----:B------:R1:W-:Y:S01]  /*b9c0*/  UTMALDG.4D [UR40], [UR6], desc[UR8] ;  /* 0x00000828060075b4 */ /* 0x0003e20008019000 */
[----:B------:R1:W-:Y:S01]  /*b9d0*/  UTMALDG.4D [UR24], [UR6], desc[UR8] ;  /* 0x00000818060075b4 */ /* 0x0003e20008019000 */
[----:B------:R1:W-:Y:S02]  /*b9e0*/  UTMALDG.4D [UR16], [UR6], desc[UR8] ;  /* 0x00000810060075b4 */ /* 0x0003e40008019000 */
[----:B-1----:R-:W-:Y:S01]  /*b9f0*/  NOP ;  /* 0x0000000000007918 */ /* 0x002fe20000000000 */
.L_x_92:
[----:B------:R-:W-:Y:S05]  /*ba00*/  BSYNC B0 ;  /* 0x0000000000007941 */ /* 0x000fea0003800000 */
.L_x_91:
[----:B------:R-:W-:Y:S01]  /*ba10*/  BSSY B0, `(.L_x_96) ;  /* 0x000003c000007945 */ /* 0x000fe20003800000 */
[----:B------:R-:W-:-:S03]  /*ba20*/  MOV R8, RZ ;  /* 0x000000ff00087202 */ /* 0x000fc60000000f00 */
        /* <DEDUP_REMOVED lines=9> */
.L_x_123:
        /* <DEDUP_REMOVED lines=8> */
.L_x_99:
[----:B------:R-:W-:-:S04]  /*bb40*/  LOP3.LUT P0, RZ, R0, 0x1f, RZ, 0xc0, !PT ;  /* 0x0000001f00ff7812 */ /* 0x000fc8000780c0ff */
[----:B------:R-:W-:-:S13]  /*bb50*/  PLOP3.LUT P0, PT, P0, P2, PT, 0x2a, 0x0 ;  /* 0x000000000000781c */ /* 0x000fda0000704572 */
[----:B------:R-:W-:Y:S05]  /*bb60*/  @P0 BRA `(.L_x_100) ;  /* 0x0000000000040947 */ /* 0x000fea0003800000 */
[----:B------:R-:W-:Y:S01]  /*bb70*/  BPT.TRAP 0x1 ;  /* 0x000000040000795c */ /* 0x000fe20000300000 */
.L_x_100:
[C---:B------:R-:W-:Y:S01]  /*bb80*/  LEA R5, R2.reuse, R5, 0xf ;  /* 0x0000000502057211 */ /* 0x040fe200078e78ff */
[----:B------:R-:W-:Y:S01]  /*bb90*/  ULDC.64 UR6, c[0x0][0x198] ;  /* 0x0000660000067ab9 */ /* 0x000fe20000000a00 */
[----:B------:R-:W-:Y:S01]  /*bba0*/  R2UR UR33, R3 ;  /* 0x00000000032172ca */ /* 0x000fe200000e0000 */
[----:B------:R-:W-:Y:S01]  /*bbb0*/  UIADD3 UR6, UP0, UR6, 0x2f0, URZ ;  /* 0x000002f006067890 */ /* 0x000fe2000ff1e03f */
[----:B------:R-:W-:Y:S01]  /*bbc0*/  R2UR UR16, R5 ;  /* 0x00000000051072ca */ /* 0x000fe200000e0000 */
[----:B------:R-:W-:Y:S01]  /*bbd0*/  UMOV UR35, URZ ;  /* 0x0000003f00237c82 */ /* 0x000fe20008000000 */
[----:B------:R-:W-:Y:S01]  /*bbe0*/  UMOV UR8, 0x0 ;  /* 0x0000000000087882 */ /* 0x000fe20000000000 */
[----:B------:R-:W-:Y:S01]  /*bbf0*/  UIADD3.X UR7, URZ, UR7, URZ, UP0, !UPT ;  /* 0x000000073f077290 */ /* 0x000fe200087fe43f */
[----:B------:R-:W-:Y:S01]  /*bc00*/  MOV R8, 0x1 ;  /* 0x0000000100087802 */ /* 0x000fe20000000f00 */
[----:B------:R-:W-:Y:S01]  /*bc10*/  UMOV UR9, 0x10000000 ;  /* 0x1000000000097882 */ /* 0x000fe20000000000 */
[----:B------:R-:W-:Y:S01]  /*bc20*/  UMOV UR34, URZ ;  /* 0x0000003f00227c82 */ /* 0x000fe20008000000 */
[----:B------:R-:W-:Y:S01]  /*bc30*/  UMOV UR36, UR44 ;  /* 0x0000002c00247c82 */ /* 0x000fe20008000000 */
[----:B------:R-:W-:Y:S01]  /*bc40*/  UMOV UR37, UR45 ;  /* 0x0000002d00257c82 */ /* 0x000fe20008000000 */
[----:B------:R-:W-:Y:S01]  /*bc50*/  UMOV UR42, 0x40 ;  /* 0x00000040002a7882 */ /* 0x000fe20000000000 */
[----:B------:R-:W-:Y:S01]  /*bc60*/  UMOV UR43, UR35 ;  /* 0x00000023002b7c82 */ /* 0x000fe20008000000 */
[----:B------:R-:W-:Y:S01]  /*bc70*/  UIADD3 UR33, UR33, 0x38000, URZ ;  /* 0x0003800021217890 */ /* 0x000fe2000fffe03f */
[----:B------:R-:W-:Y:S01]  /*bc80*/  IADD3 R2, R2, 0x1, RZ ;  /* 0x0000000102027810 */ /* 0x000fe20007ffe0ff */
[----:B------:R-:W-:-:S02]  /*bc90*/  UIADD3 UR32, UR16, 0x10000, URZ ;  /* 0x0001000010207890 */ /* 0x000fc4000fffe03f */
[----:B------:R-:W-:Y:S02]  /*bca0*/  UIADD3 UR40, UR16, 0x12000, URZ ;  /* 0x0001200010287890 */ /* 0x000fe4000fffe03f */
[----:B------:R-:W-:Y:S02]  /*bcb0*/  UIADD3 UR24, UR16, 0x14000, URZ ;  /* 0x0001400010187890 */ /* 0x000fe4000fffe03f */
[----:B------:R-:W-:Y:S01]  /*bcc0*/  UIADD3 UR16, UR16, 0x16000, URZ ;  /* 0x0001600010107890 */ /* 0x000fe2000fffe03f */
        /* <DEDUP_REMOVED lines=16> */
.L_x_97:
[----:B------:R-:W-:Y:S05]  /*bdd0*/  BSYNC B0 ;  /* 0x0000000000007941 */ /* 0x000fea0003800000 */
.L_x_96:
[----:B------:R-:W-:-:S04]  /*bde0*/  MOV R3, UR4 ;  /* 0x0000000400037c02 */ /* 0x000fc80008000f00 */
[----:B------:R-:W-:-:S13]  /*bdf0*/  ISETP.GE.AND P0, PT, R3, 0x2, PT ;  /* 0x000000020300780c */ /* 0x000fda0003f06270 */
[----:B------:R-:W-:Y:S05]  /*be00*/  @!P0 EXIT ;  /* 0x000000000000894d */ /* 0x000fea0003800000 */
[----:B------:R-:W-:Y:S01]  /*be10*/  USHF.L.U32 UR5, UR4, 0x1, URZ ;  /* 0x0000000104057899 */ /* 0x000fe2000800063f */
[----:B------:R-:W-:Y:S01]  /*be20*/  LOP3.LUT P0, RZ, R0, 0x1f, RZ, 0xc0, !PT ;  /* 0x0000001f00ff7812 */ /* 0x000fe2000780c0ff */
[----:B------:R-:W-:Y:S01]  /*be30*/  BSSY B0, `(.L_x_101) ;  /* 0x0000081000007945 */ /* 0x000fe20003800000 */
[----:B------:R-:W-:Y:S02]  /*be40*/  MOV R3, UR14 ;  /* 0x0000000e00037c02 */ /* 0x000fe40008000f00 */
[----:B------:R-:W-:Y:S02]  /*be50*/  PLOP3.LUT P0, PT, P0, P2, PT, 0x2a, 0x0 ;  /* 0x000000000000781c */ /* 0x000fe40000704572 */
[----:B------:R-:W-:Y:S02]  /*be60*/  LOP3.LUT R3, R3, 0x2, RZ, 0xfc, !PT ;  /* 0x0000000203037812 */ /* 0x000fe400078efcff */
[----:B------:R-:W-:Y:S02]  /*be70*/  MOV R0, 0x1 ;  /* 0x0000000100007802 */ /* 0x000fe40000000f00 */
[----:B------:R-:W-:-:S07]  /*be80*/  MOV R9, UR5 ;  /* 0x0000000500097c02 */ /* 0x000fce0008000f00 */
.L_x_112:
[----:B------:R-:W-:Y:S04]  /*be90*/  BSSY B1, `(.L_x_102) ;  /* 0x000003a000017945 */ /* 0x000fe80003800000 */
[----:B------:R-:W-:Y:S05]  /*bea0*/  @!P3 BRA `(.L_x_103) ;  /* 0x0000000000e0b947 */ /* 0x000fea0003800000 */
[----:B------:R-:W1:Y:S01]  /*beb0*/  S2R R5, SR_CgaCtaId ;  /* 0x0000000000057919 */ /* 0x000e620000008800 */
[----:B------:R-:W-:-:S04]  /*bec0*/  MOV R4, 0x400 ;  /* 0x0000040000047802 */ /* 0x000fc80000000f00 */
[----:B-1----:R-:W-:Y:S02]  /*bed0*/  LEA R5, R5, R4, 0x18 ;  /* 0x0000000405057211 */ /* 0x002fe400078ec0ff */
[----:B------:R-:W-:Y:S02]  /*bee0*/  SHF.L.U32 R4, R0, 0x1f, RZ ;  /* 0x0000001f00047819 */ /* 0x000fe400000006ff */
[----:B------:R-:W-:-:S04]  /*bef0*/  LEA R7, R2, R5, 0x3 ;  /* 0x0000000502077211 */ /* 0x000fc800078e18ff */
[----:B------:R-:W1:Y:S02]  /*bf00*/  SYNCS.PHASECHK.TRANS64.TRYWAIT P4, [R7+URZ+0x38028], R4 ;  /* 0x03802804070075a7 */ /* 0x000e64000808017f */
[----:B-1----:R-:W-:Y:S05]  /*bf10*/  @!P4 BRA `(.L_x_104) ;  /* 0x0000000c0000c947 */ /* 0x002fea0003800000 */
.L_x_124:
[----:B-1----:R-:W-:-:S04]  /*bf20*/  @P2 MOV R4, 0x8000 ;  /* 0x0000800000042802 */ /* 0x002fc80000000f00 */
[----:B------:R1:W-:Y:S02]  /*bf30*/  @P2 SYNCS.ARRIVE.TRANS64 RZ, [R7+URZ+0x38000], R4 ;  /* 0x0380000407ff29a7 */ /* 0x0003e4000800003f */
[----:B-1----:R-:W-:-:S04]  /*bf40*/  PRMT R4, R3, 0x9910, RZ ;  /* 0x0000991003047816 */ /* 0x002fc800000000ff */
[----:B------:R-:W-:-:S13]  /*bf50*/  ISETP.NE.AND P4, PT, R4, 0x2, PT ;  /* 0x000000020400780c */ /* 0x000fda0003f85270 */
[----:B------:R-:W-:Y:S05]  /*bf60*/  @P4 BRA `(.L_x_105) ;  /* 0x0000000000044947 */ /* 0x000fea0003800000 */
[----:B------:R-:W-:Y:S01]  /*bf70*/  BPT.TRAP 0x1 ;  /* 0x000000040000795c */ /* 0x000fe20000300000 */
.L_x_105:
[----:B------:R-:W-:Y:S05]  /*bf80*/  @P0 BRA `(.L_x_106) ;  /* 0x0000000000040947 */ /* 0x000fea0003800000 */
[----:B------:R-:W-:Y:S01]  /*bf90*/  BPT.TRAP 0x1 ;  /* 0x000000040000795c */ /* 0x000fe20000300000 */
.L_x_106:
[----:B------:R-:W-:Y:S01]  /*bfa0*/  LEA R5, R2, R5, 0xf ;  /* 0x0000000502057211 */ /* 0x000fe200078e78ff */
[----:B------:R-:W-:Y:S01]  /*bfb0*/  ULDC.64 UR6, c[0x0][0x198] ;  /* 0x0000660000067ab9 */ /* 0x000fe20000000a00 */
[----:B------:R-:W-:Y:S01]  /*bfc0*/  R2UR UR41, R7 ;  /* 0x00000000072972ca */ /* 0x000fe200000e0000 */
[----:B------:R-:W-:Y:S01]  /*bfd0*/  UIADD3 UR6, UP0, UR6, 0x1f0, URZ ;  /* 0x000001f006067890 */ /* 0x000fe2000ff1e03f */
[----:B------:R-:W-:Y:S01]  /*bfe0*/  R2UR UR43, R8 ;  /* 0x00000000082b72ca */ /* 0x000fe200000e0000 */
[----:B------:R-:W-:Y:S01]  /*bff0*/  UMOV UR8, 0x0 ;  /* 0x0000000000087882 */ /* 0x000fe20000000000 */
[----:B------:R-:W-:Y:S01]  /*c000*/  R2UR UR16, R5 ;  /* 0x00000000051072ca */ /* 0x000fe200000e0000 */
[----:B------:R-:W-:Y:S01]  /*c010*/  UIADD3.X UR7, URZ, UR7, URZ, UP0, !UPT ;  /* 0x000000073f077290 */ /* 0x000fe200087fe43f */
[----:B------:R-:W-:Y:S01]  /*c020*/  IADD3 R2, R2, 0x1, RZ ;  /* 0x0000000102027810 */ /* 0x000fe20007ffe0ff */
[----:B------:R-:W-:Y:S01]  /*c030*/  UMOV UR9, 0x10000000 ;  /* 0x1000000000097882 */ /* 0x000fe20000000000 */
[----:B------:R-:W-:Y:S01]  /*c040*/  UMOV UR42, URZ ;  /* 0x0000003f002a7c82 */ /* 0x000fe20008000000 */
[----:B------:R-:W-:Y:S01]  /*c050*/  UMOV UR34, 0x40 ;  /* 0x0000004000227882 */ /* 0x000fe20000000000 */
[----:B------:R-:W-:Y:S01]  /*c060*/  UMOV UR36, UR44 ;  /* 0x0000002c00247c82 */ /* 0x000fe20008000000 */
[----:B------:R-:W-:Y:S01]  /*c070*/  UMOV UR37, UR45 ;  /* 0x0000002d00257c82 */ /* 0x000fe20008000000 */
[----:B------:R-:W-:Y:S01]  /*c080*/  UMOV UR26, 0x80 ;  /* 0x00000080001a7882 */ /* 0x000fe20000000000 */
[----:B------:R-:W-:Y:S01]  /*c090*/  UIADD3 UR41, UR41, 0x38000, URZ ;  /* 0x0003800029297890 */ /* 0x000fe2000fffe03f */
[----:B------:R-:W-:Y:S01]  /*c0a0*/  ISETP.NE.AND P4, PT, R2, 0x5, PT ;  /* 0x000000050200780c */ /* 0x000fe20003f85270 */
[----:B------:R-:W-:-:S02]  /*c0b0*/  USHF.L.U32 UR43, UR43, 0x6, URZ ;  /* 0x000000062b2b7899 */ /* 0x000fc4000800063f */
[----:B------:R-:W-:Y:S01]  /*c0c0*/  UIADD3 UR40, UR16, 0x10000, URZ ;  /* 0x0001000010287890 */ /* 0x000fe2000fffe03f */
[----:B------:R-:W-:Y:S01]  /*c0d0*/  SEL R5, RZ, 0x1, P4 ;  /* 0x00000001ff057807 */ /* 0x000fe20002000000 */
[----:B------:R-:W-:Y:S01]  /*c0e0*/  UIADD3 UR32, UR16, 0x12000, URZ ;  /* 0x0001200010207890 */ /* 0x000fe2000fffe03f */
[----:B------:R-:W-:Y:S01]  /*c0f0*/  SEL R2, R2, RZ, P4 ;  /* 0x000000ff02027207 */ /* 0x000fe20002000000 */
[----:B------:R-:W-:Y:S01]  /*c100*/  UIADD3 UR24, UR16, 0x14000, URZ ;  /* 0x0001400010187890 */ /* 0x000fe2000fffe03f */
[----:B------:R-:W-:Y:S01]  /*c110*/  LOP3.LUT R0, R0, R5, RZ, 0x3c, !PT ;  /* 0x0000000500007212 */ /* 0x000fe200078e3cff */
        /* <DEDUP_REMOVED lines=17> */
.L_x_103:
[----:B------:R-:W-:Y:S05]  /*c230*/  BSYNC B1 ;  /* 0x0000000000017941 */ /* 0x000fea0003800000 */
.L_x_102:
[----:B------:R-:W-:Y:S01]  /*c240*/  ISETP.LT.OR P4, PT, R9, 0x4, !P3 ;  /* 0x000000040900780c */ /* 0x000fe20005f81670 */
[----:B------:R-:W-:-:S12]  /*c250*/  BSSY B1, `(.L_x_107) ;  /* 0x000003b000017945 */ /* 0x000fd80003800000 */
[----:B------:R-:W-:Y:S05]  /*c260*/  @P4 BRA `(.L_x_108) ;  /* 0x0000000000e44947 */ /* 0x000fea0003800000 */
[----:B------:R-:W1:Y:S01]  /*c270*/  S2R R5, SR_CgaCtaId ;  /* 0x0000000000057919 */ /* 0x000e620000008800 */
[----:B------:R-:W-:Y:S02]  /*c280*/  MOV R4, 0x400 ;  /* 0x0000040000047802 */ /* 0x000fe40000000f00 */
[----:B------:R-:W-:Y:S02]  /*c290*/  SHF.L.U32 R7, R0, 0x1f, RZ ;  /* 0x0000001f00077819 */ /* 0x000fe400000006ff */
[----:B-1----:R-:W-:-:S04]  /*c2a0*/  LEA R5, R5, R4, 0x18 ;  /* 0x0000000405057211 */ /* 0x002fc800078ec0ff */
[----:B------:R-:W-:-:S04]  /*c2b0*/  LEA R4, R2, R5, 0x3 ;  /* 0x0000000502047211 */ /* 0x000fc800078e18ff */
[----:B------:R-:W1:Y:S02]  /*c2c0*/  SYNCS.PHASECHK.TRANS64.TRYWAIT P4, [R4+URZ+0x38028], R7 ;  /* 0x03802807040075a7 */ /* 0x000e64000808017f */
[----:B-1----:R-:W-:Y:S05]  /*c2d0*/  @!P4 BRA `(.L_x_109) ;  /* 0x000000080024c947 */ /* 0x002fea0003800000 */
.L_x_125:
[----:B------:R-:W-:Y:S02]  /*c2e0*/  PRMT R6, R3, 0x9910, RZ ;  /* 0x0000991003067816 */ /* 0x000fe400000000ff */
[----:B-1----:R-:W-:Y:S02]  /*c2f0*/  @P1 MOV R7, 0x8000 ;  /* 0x0000800000071802 */ /* 0x002fe40000000f00 */
[----:B------:R-:W-:Y:S02]  /*c300*/  ISETP.NE.AND P4, PT, R6, 0x2, PT ;  /* 0x000000020600780c */ /* 0x000fe40003f85270 */
[----:B------:R1:W-:Y:S11]  /*c310*/  @P1 SYNCS.ARRIVE.TRANS64 RZ, [R4+URZ+0x38000], R7 ;  /* 0x0380000704ff19a7 */ /* 0x0003f6000800003f */
[----:B-1----:R-:W-:Y:S05]  /*c320*/  @P4 BRA `(.L_x_110) ;  /* 0x0000000000044947 */ /* 0x002fea0003800000 */
[----:B------:R-:W-:Y:S01]  /*c330*/  BPT.TRAP 0x1 ;  /* 0x000000040000795c */ /* 0x000fe20000300000 */
.L_x_110:
[----:B------:R-:W-:Y:S05]  /*c340*/  @P0 BRA `(.L_x_111) ;  /* 0x0000000000040947 */ /* 0x000fea0003800000 */
[----:B------:R-:W-:Y:S01]  /*c350*/  BPT.TRAP 0x1 ;  /* 0x000000040000795c */ /* 0x000fe20000300000 */
.L_x_111:
        /* <DEDUP_REMOVED lines=17> */
[----:B------:R-:W-:Y:S01]  /*c470*/  UIADD3 UR40, UR16, 0x10000, URZ ;  /* 0x0001000010287890 */ /* 0x000fe2000fffe03f */
[----:B------:R-:W-:Y:S01]  /*c480*/  IADD3 R8, R8, 0x1, RZ ;  /* 0x0000000108087810 */ /* 0x000fe20007ffe0ff */
[----:B------:R-:W-:Y:S01]  /*c490*/  USHF.L.U32 UR43, UR43, 0x6, URZ ;  /* 0x000000062b2b7899 */ /* 0x000fe2000800063f */
        /* <DEDUP_REMOVED lines=22> */
.L_x_108:
[----:B------:R-:W-:Y:S05]  /*c600*/  BSYNC B1 ;  /* 0x0000000000017941 */ /* 0x000fea0003800000 */
.L_x_107:
[C---:B------:R-:W-:Y:S02]  /*c610*/  ISETP.GT.AND P4, PT, R9.reuse, 0x4, PT ;  /* 0x000000040900780c */ /* 0x040fe40003f84270 */
[----:B------:R-:W-:-:S11]  /*c620*/  IADD3 R9, R9, -0x2, RZ ;  /* 0xfffffffe09097810 */ /* 0x000fd60007ffe0ff */
[----:B------:R-:W-:Y:S05]  /*c630*/  @P4 BRA `(.L_x_112) ;  /* 0xfffffff800144947 */ /* 0x000fea000383ffff */
[----:B------:R-:W-:Y:S05]  /*c640*/  BSYNC B0 ;  /* 0x0000000000007941 */ /* 0x000fea0003800000 */
.L_x_101:
[----:B------:R-:W-:Y:S05]  /*c650*/  EXIT ;  /* 0x000000000000794d */ /* 0x000fea0003800000 */
.L_x_15:
[----:B-1----:R-:W-:-:S04]  /*c660*/  MOV R0, UR5 ;  /* 0x0000000500007c02 */ /* 0x002fc80008000f00 */
[----:B------:R1:W2:Y:S03]  /*c670*/  SYNCS.PHASECHK.TRANS64.TRYWAIT P1, [R0+URZ+0x38050], R7 ;  /* 0x03805007000075a7 */ /* 0x0002a6000802017f */
[----:B--2---:R-:W-:Y:S05]  /*c680*/  @!P1 NANOSLEEP.SYNCS 0x989680 ;  /* 0x009896800000995d */ /* 0x004fea0003900000 */
[----:B------:R-:W2:Y:S02]  /*c690*/  @!P1 SYNCS.PHASECHK.TRANS64 P1, [R0+URZ+0x38050], R7 ;  /* 0x03805007000095a7 */ /* 0x000ea4000802007f */
[----:B--2---:R-:W-:Y:S05]  /*c6a0*/  @!P1 BRA `(.L_x_15) ;  /* 0xfffffffc00ec9947 */ /* 0x004fea000383ffff */
[----:B------:R-:W-:Y:S05]  /*c6b0*/  BRA `(.L_x_113) ;  /* 0xffffff48004c7947 */ /* 0x000fea000383ffff */
.L_x_17:
[----:B-1----:R-:W-:-:S04]  /*c6c0*/  MOV R0, UR60 ;  /* 0x0000003c00007c02 */ /* 0x002fc80008000f00 */
[----:B------:R1:W2:Y:S03]  /*c6d0*/  SYNCS.PHASECHK.TRANS64.TRYWAIT P1, [R0+URZ+0x38000], R21 ;  /* 0x03800015000075a7 */ /* 0x0002a6000802017f */
[----:B--2---:R-:W-:Y:S05]  /*c6e0*/  @!P1 NANOSLEEP.SYNCS 0x989680 ;  /* 0x009896800000995d */ /* 0x004fea0003900000 */
[----:B------:R-:W2:Y:S02]  /*c6f0*/  @!P1 SYNCS.PHASECHK.TRANS64 P1, [R0+URZ+0x38000], R21 ;  /* 0x03800015000095a7 */ /* 0x000ea4000802007f */
[----:B--2---:R-:W-:Y:S05]  /*c700*/  @!P1 BRA `(.L_x_17) ;  /* 0xfffffffc00ec9947 */ /* 0x004fea000383ffff */
[----:B------:R-:W-:Y:S05]  /*c710*/  BRA `(.L_x_114) ;  /* 0xffffff4800587947 */ /* 0x000fea000383ffff */
.L_x_18:
[----:B------:R-:W-:-:S13]  /*c720*/  R2UR UR4, R12 ;  /* 0x000000000c0472ca */ /* 0x000fda00000e0000 */
[----:B-1----:R-:W-:-:S04]  /*c730*/  MOV R5, UR4 ;  /* 0x0000000400057c02 */ /* 0x002fc80008000f00 */
[----:B------:R1:W2:Y:S03]  /*c740*/  SYNCS.PHASECHK.TRANS64.TRYWAIT P1, [R5+URZ+-0x8], R0 ;  /* 0xfffff800050075a7 */ /* 0x0002a6000802017f */
[----:B--2---:R-:W-:Y:S05]  /*c750*/  @!P1 NANOSLEEP.SYNCS 0x989680 ;  /* 0x009896800000995d */ /* 0x004fea0003900000 */
[----:B------:R-:W2:Y:S02]  /*c760*/  @!P1 SYNCS.PHASECHK.TRANS64 P1, [R5+URZ+-0x8], R0 ;  /* 0xfffff800050095a7 */ /* 0x000ea4000802007f */
[----:B--2---:R-:W-:Y:S05]  /*c770*/  @!P1 BRA `(.L_x_18) ;  /* 0xfffffffc00e89947 */ /* 0x004fea000383ffff */
[----:B------:R-:W-:Y:S05]  /*c780*/  BRA `(.L_x_115) ;  /* 0xffffff4800587947 */ /* 0x000fea000383ffff */
.L_x_20:
[----:B--2---:R-:W-:-:S04]  /*c790*/  MOV R22, UR60 ;  /* 0x0000003c00167c02 */ /* 0x004fc80008000f00 */
[----:B------:R2:W3:Y:S03]  /*c7a0*/  SYNCS.PHASECHK.TRANS64.TRYWAIT P1, [R22+URZ+0x38008], R21 ;  /* 0x03800815160075a7 */ /* 0x0004e6000802017f */
[----:B---3--:R-:W-:Y:S05]  /*c7b0*/  @!P1 NANOSLEEP.SYNCS 0x989680 ;  /* 0x009896800000995d */ /* 0x008fea0003900000 */
[----:B------:R-:W3:Y:S02]  /*c7c0*/  @!P1 SYNCS.PHASECHK.TRANS64 P1, [R22+URZ+0x38008], R21 ;  /* 0x03800815160095a7 */ /* 0x000ee4000802007f */
[----:B---3--:R-:W-:Y:S05]  /*c7d0*/  @!P1 BRA `(.L_x_20) ;  /* 0xfffffffc00ec9947 */ /* 0x008fea000383ffff */
[----:B------:R-:W-:Y:S05]  /*c7e0*/  BRA `(.L_x_116) ;  /* 0xffffff6800607947 */ /* 0x000fea000383ffff */
.L_x_25:
[----:B-1----:R-:W-:-:S04]  /*c7f0*/  MOV R18, UR5 ;  /* 0x0000000500127c02 */ /* 0x002fc80008000f00 */
[----:B------:R1:W2:Y:S03]  /*c800*/  SYNCS.PHASECHK.TRANS64.TRYWAIT P2, [R18+URZ+0x38000], R13 ;  /* 0x0380000d120075a7 */ /* 0x0002a6000804017f */
[----:B--2---:R-:W-:Y:S05]  /*c810*/  @!P2 NANOSLEEP.SYNCS 0x989680 ;  /* 0x009896800000a95d */ /* 0x004fea0003900000 */
[----:B------:R-:W2:Y:S02]  /*c820*/  @!P2 SYNCS.PHASECHK.TRANS64 P2, [R18+URZ+0x38000], R13 ;  /* 0x0380000d1200a5a7 */ /* 0x000ea4000804007f */
[----:B--2---:R-:W-:Y:S05]  /*c830*/  @!P2 BRA `(.L_x_25) ;  /* 0xfffffffc00eca947 */ /* 0x004fea000383ffff */
[----:B------:R-:W-:Y:S05]  /*c840*/  BRA `(.L_x_117) ;  /* 0xffffff6c00387947 */ /* 0x000fea000383ffff */
.L_x_29:
[----:B-1----:R-:W-:-:S04]  /*c850*/  MOV R22, UR5 ;  /* 0x0000000500167c02 */ /* 0x002fc80008000f00 */
[----:B------:R1:W2:Y:S03]  /*c860*/  SYNCS.PHASECHK.TRANS64.TRYWAIT P2, [R22+URZ+0x38000], R179 ;  /* 0x038000b3160075a7 */ /* 0x0002a6000804017f */
[----:B--2---:R-:W-:Y:S05]  /*c870*/  @!P2 NANOSLEEP.SYNCS 0x989680 ;  /* 0x009896800000a95d */ /* 0x004fea0003900000 */
[----:B------:R-:W2:Y:S02]  /*c880*/  @!P2 SYNCS.PHASECHK.TRANS64 P2, [R22+URZ+0x38000], R179 ;  /* 0x038000b31600a5a7 */ /* 0x000ea4000804007f */
[----:B--2---:R-:W-:Y:S05]  /*c890*/  @!P2 BRA `(.L_x_29) ;  /* 0xfffffffc00eca947 */ /* 0x004fea000383ffff */
[----:B------:R-:W-:Y:S05]  /*c8a0*/  BRA `(.L_x_28) ;  /* 0xffffff8c00107947 */ /* 0x000fea000383ffff */
.L_x_37:
[----:B-1----:R-:W-:-:S04]  /*c8b0*/  MOV R18, UR5 ;  /* 0x0000000500127c02 */ /* 0x002fc80008000f00 */
[----:B------:R1:W2:Y:S03]  /*c8c0*/  SYNCS.PHASECHK.TRANS64.TRYWAIT P2, [R18+URZ+0x38000], R13 ;  /* 0x0380000d120075a7 */ /* 0x0002a6000804017f */
[----:B--2---:R-:W-:Y:S05]  /*c8d0*/  @!P2 NANOSLEEP.SYNCS 0x989680 ;  /* 0x009896800000a95d */ /* 0x004fea0003900000 */
[----:B------:R-:W2:Y:S02]  /*c8e0*/  @!P2 SYNCS.PHASECHK.TRANS64 P2, [R18+URZ+0x38000], R13 ;  /* 0x0380000d1200a5a7 */ /* 0x000ea4000804007f */
[----:B--2---:R-:W-:Y:S05]  /*c8f0*/  @!P2 BRA `(.L_x_37) ;  /* 0xfffffffc00eca947 */ /* 0x004fea000383ffff */
[----:B------:R-:W-:Y:S05]  /*c900*/  BRA `(.L_x_118) ;  /* 0xffffff9000107947 */ /* 0x000fea000383ffff */
.L_x_41:
[----:B-1----:R-:W-:-:S04]  /*c910*/  MOV R22, UR5 ;  /* 0x0000000500167c02 */ /* 0x002fc80008000f00 */
[----:B------:R1:W2:Y:S03]  /*c920*/  SYNCS.PHASECHK.TRANS64.TRYWAIT P2, [R22+URZ+0x38000], R21 ;  /* 0x03800015160075a7 */ /* 0x0002a6000804017f */
[----:B--2---:R-:W-:Y:S05]  /*c930*/  @!P2 NANOSLEEP.SYNCS 0x989680 ;  /* 0x009896800000a95d */ /* 0x004fea0003900000 */
[----:B------:R-:W2:Y:S02]  /*c940*/  @!P2 SYNCS.PHASECHK.TRANS64 P2, [R22+URZ+0x38000], R21 ;  /* 0x038000151600a5a7 */ /* 0x000ea4000804007f */
[----:B--2---:R-:W-:Y:S05]  /*c950*/  @!P2 BRA `(.L_x_41) ;  /* 0xfffffffc00eca947 */ /* 0x004fea000383ffff */
[----:B------:R-:W-:Y:S05]  /*c960*/  BRA `(.L_x_40) ;  /* 0xffffffb000f87947 */ /* 0x000fea000383ffff */
.L_x_57:
[----:B------:R-:W-:-:S13]  /*c970*/  R2UR UR4, R12 ;  /* 0x000000000c0472ca */ /* 0x000fda00000e0000 */
[----:B-1----:R-:W-:-:S04]  /*c980*/  MOV R5, UR4 ;  /* 0x0000000400057c02 */ /* 0x002fc80008000f00 */
[----:B------:R1:W3:Y:S03]  /*c990*/  SYNCS.PHASECHK.TRANS64.TRYWAIT P0, [R5+URZ+0x8], R0 ;  /* 0x00000800050075a7 */ /* 0x0002e6000800017f */
[----:B---3--:R-:W-:Y:S05]  /*c9a0*/  @!P0 NANOSLEEP.SYNCS 0x989680 ;  /* 0x009896800000895d */ /* 0x008fea0003900000 */
[----:B------:R-:W3:Y:S02]  /*c9b0*/  @!P0 SYNCS.PHASECHK.TRANS64 P0, [R5+URZ+0x8], R0 ;  /* 0x00000800050085a7 */ /* 0x000ee4000800007f */
[----:B---3--:R-:W-:Y:S05]  /*c9c0*/  @!P0 BRA `(.L_x_57) ;  /* 0xfffffffc00e88947 */ /* 0x008fea000383ffff */
[----:B------:R-:W-:Y:S05]  /*c9d0*/  BRA `(.L_x_119) ;  /* 0xffffffbc00f87947 */ /* 0x000fea000383ffff */
.L_x_83:
[----:B-1----:R1:W2:Y:S02]  /*c9e0*/  SYNCS.PHASECHK.TRANS64.TRYWAIT P0, [R4+URZ+0x38060], R3 ;  /* 0x03806003040075a7 */ /* 0x0022a4000800017f */
[----:B--2---:R-:W-:Y:S05]  /*c9f0*/  @!P0 NANOSLEEP.SYNCS 0x989680 ;  /* 0x009896800000895d */ /* 0x004fea0003900000 */
[----:B------:R-:W2:Y:S02]  /*ca00*/  @!P0 SYNCS.PHASECHK.TRANS64 P0, [R4+URZ+0x38060], R3 ;  /* 0x03806003040085a7 */ /* 0x000ea4000800007f */
[----:B--2---:R-:W-:Y:S05]  /*ca10*/  @!P0 BRA `(.L_x_83) ;  /* 0xfffffffc00f08947 */ /* 0x004fea000383ffff */
[----:B------:R-:W-:Y:S05]  /*ca20*/  BRA `(.L_x_120) ;  /* 0xffffffe400707947 */ /* 0x000fea000383ffff */
.L_x_88:
[----:B-1----:R1:W2:Y:S02]  /*ca30*/  SYNCS.PHASECHK.TRANS64.TRYWAIT P0, [R2+URZ+0x38028], R5 ;  /* 0x03802805020075a7 */ /* 0x0022a4000800017f */
[----:B--2---:R-:W-:Y:S05]  /*ca40*/  @!P0 NANOSLEEP.SYNCS 0x989680 ;  /* 0x009896800000895d */ /* 0x004fea0003900000 */
[----:B------:R-:W2:Y:S02]  /*ca50*/  @!P0 SYNCS.PHASECHK.TRANS64 P0, [R2+URZ+0x38028], R5 ;  /* 0x03802805020085a7 */ /* 0x000ea4000800007f */
[----:B--2---:R-:W-:Y:S05]  /*ca60*/  @!P0 BRA `(.L_x_88) ;  /* 0xfffffffc00f08947 */ /* 0x004fea000383ffff */
[----:B------:R-:W-:Y:S05]  /*ca70*/  BRA `(.L_x_121) ;  /* 0xffffffe8003c7947 */ /* 0x000fea000383ffff */
.L_x_93:
[----:B-1----:R1:W2:Y:S02]  /*ca80*/  SYNCS.PHASECHK.TRANS64.TRYWAIT P0, [R4+URZ+0x38060], R5 ;  /* 0x03806005040075a7 */ /* 0x0022a4000800017f */
[----:B--2---:R-:W-:Y:S05]  /*ca90*/  @!P0 NANOSLEEP.SYNCS 0x989680 ;  /* 0x009896800000895d */ /* 0x004fea0003900000 */
[----:B------:R-:W2:Y:S02]  /*caa0*/  @!P0 SYNCS.PHASECHK.TRANS64 P0, [R4+URZ+0x38060], R5 ;  /* 0x03806005040085a7 */ /* 0x000ea4000800007f */
[----:B--2---:R-:W-:Y:S05]  /*cab0*/  @!P0 BRA `(.L_x_93) ;  /* 0xfffffffc00f08947 */ /* 0x004fea000383ffff */
[----:B------:R-:W-:Y:S05]  /*cac0*/  BRA `(.L_x_122) ;  /* 0xffffffec000c7947 */ /* 0x000fea000383ffff */
.L_x_98:
[----:B-1----:R1:W2:Y:S02]  /*cad0*/  SYNCS.PHASECHK.TRANS64.TRYWAIT P0, [R3+URZ+0x38028], R4 ;  /* 0x03802804030075a7 */ /* 0x0022a4000800017f */
[----:B--2---:R-:W-:Y:S05]  /*cae0*/  @!P0 NANOSLEEP.SYNCS 0x989680 ;  /* 0x009896800000895d */ /* 0x004fea0003900000 */
[----:B------:R-:W2:Y:S02]  /*caf0*/  @!P0 SYNCS.PHASECHK.TRANS64 P0, [R3+URZ+0x38028], R4 ;  /* 0x03802804030085a7 */ /* 0x000ea4000800007f */
[----:B--2---:R-:W-:Y:S05]  /*cb00*/  @!P0 BRA `(.L_x_98) ;  /* 0xfffffffc00f08947 */ /* 0x004fea000383ffff */
[----:B------:R-:W-:Y:S05]  /*cb10*/  BRA `(.L_x_123) ;  /* 0xffffffec00e87947 */ /* 0x000fea000383ffff */
.L_x_104:
[----:B-1----:R1:W2:Y:S02]  /*cb20*/  SYNCS.PHASECHK.TRANS64.TRYWAIT P4, [R7+URZ+0x38028], R4 ;  /* 0x03802804070075a7 */ /* 0x0022a4000808017f */
[----:B--2---:R-:W-:Y:S05]  /*cb30*/  @!P4 NANOSLEEP.SYNCS 0x989680 ;  /* 0x009896800000c95d */ /* 0x004fea0003900000 */
[----:B------:R-:W2:Y:S02]  /*cb40*/  @!P4 SYNCS.PHASECHK.TRANS64 P4, [R7+URZ+0x38028], R4 ;  /* 0x038028040700c5a7 */ /* 0x000ea4000808007f */
[----:B--2---:R-:W-:Y:S05]  /*cb50*/  @!P4 BRA `(.L_x_104) ;  /* 0xfffffffc00f0c947 */ /* 0x004fea000383ffff */
[----:B------:R-:W-:Y:S05]  /*cb60*/  BRA `(.L_x_124) ;  /* 0xfffffff000ec7947 */ /* 0x000fea000383ffff */
.L_x_109:
[----:B-1----:R1:W2:Y:S02]  /*cb70*/  SYNCS.PHASECHK.TRANS64.TRYWAIT P4, [R4+URZ+0x38028], R7 ;  /* 0x03802807040075a7 */ /* 0x0022a4000808017f */
[----:B--2---:R-:W-:Y:S05]  /*cb80*/  @!P4 NANOSLEEP.SYNCS 0x989680 ;  /* 0x009896800000c95d */ /* 0x004fea0003900000 */
[----:B------:R-:W2:Y:S02]  /*cb90*/  @!P4 SYNCS.PHASECHK.TRANS64 P4, [R4+URZ+0x38028], R7 ;  /* 0x038028070400c5a7 */ /* 0x000ea4000808007f */
[----:B--2---:R-:W-:Y:S05]  /*cba0*/  @!P4 BRA `(.L_x_109) ;  /* 0xfffffffc00f0c947 */ /* 0x004fea000383ffff */
[----:B------:R-:W-:Y:S05]  /*cbb0*/  BRA `(.L_x_125) ;  /* 0xfffffff400c87947 */ /* 0x000fea000383ffff */
        .weak           $__internal_0_$__cuda_sm20_rcp_rn_f32_slowpath
        .type           $__internal_0_$__cuda_sm20_rcp_rn_f32_slowpath,@function
        .size           $__internal_0_$__cuda_sm20_rcp_rn_f32_slowpath,(.L_x_131 - $__internal_0_$__cuda_sm20_rcp_rn_f32_slowpath)
$__internal_0_$__cuda_sm20_rcp_rn_f32_slowpath:
[----:B------:R-:W-:Y:S01]  /*cbc0*/  SHF.L.U32 R0, R3, 0x1, RZ ;  /* 0x0000000103007819 */ /* 0x000fe200000006ff */
[----:B------:R-:W-:Y:S03]  /*cbd0*/  BSSY B2, `(.L_x_126) ;  /* 0x0000030000027945 */ /* 0x000fe60003800000 */
[----:B------:R-:W-:-:S04]  /*cbe0*/  SHF.R.U32.HI R15, RZ, 0x18, R0 ;  /* 0x00000018ff0f7819 */ /* 0x000fc80000011600 */
[----:B------:R-:W-:-:S13]  /*cbf0*/  ISETP.NE.U32.AND P0, PT, R15, RZ, PT ;  /* 0x000000ff0f00720c */ /* 0x000fda0003f05070 */
[----:B------:R-:W-:Y:S05]  /*cc00*/  @P0 BRA `(.L_x_127) ;  /* 0x0000000000280947 */ /* 0x000fea0003800000 */
[----:B------:R-:W-:-:S04]  /*cc10*/  SHF.L.U32 R0, R3, 0x1, RZ ;  /* 0x0000000103007819 */ /* 0x000fc800000006ff */
[----:B------:R-:W-:-:S13]  /*cc20*/  ISETP.NE.AND P0, PT, R0, RZ, PT ;  /* 0x000000ff0000720c */ /* 0x000fda0003f05270 */
[----:B------:R-:W-:Y:S01]  /*cc30*/  @P0 FFMA R5, R3, 1.84467440737095516160e+19, RZ ;  /* 0x5f80000003050823 */ /* 0x000fe200000000ff */
[----:B------:R-:W-:Y:S08]  /*cc40*/  @!P0 MUFU.RCP R4, R3 ;  /* 0x0000000300048308 */ /* 0x000ff00000001000 */
[----:B------:R-:W1:Y:S02]  /*cc50*/  @P0 MUFU.RCP R0, R5 ;  /* 0x0000000500000308 */ /* 0x000e640000001000 */
[----:B-1----:R-:W-:-:S04]  /*cc60*/  @P0 FFMA R10, R5, R0, -1 ;  /* 0xbf800000050a0423 */ /* 0x002fc80000000000 */
[----:B------:R-:W-:-:S04]  /*cc70*/  @P0 FADD.FTZ R11, -R10, -RZ ;  /* 0x800000ff0a0b0221 */ /* 0x000fc80000010100 */
[----:B------:R-:W-:-:S04]  /*cc80*/  @P0 FFMA R0, R0, R11, R0 ;  /* 0x0000000b00000223 */ /* 0x000fc80000000000 */
[----:B------:R-:W-:Y:S01]  /*cc90*/  @P0 FFMA R4, R0, 1.84467440737095516160e+19, RZ ;  /* 0x5f80000000040823 */ /* 0x000fe200000000ff */
[----:B------:R-:W-:Y:S06]  /*cca0*/  BRA `(.L_x_128) ;  /* 0x0000000000887947 */ /* 0x000fec0003800000 */
.L_x_127:
[----:B------:R-:W-:-:S04]  /*ccb0*/  IADD3 R22, R15, -0xfd, RZ ;  /* 0xffffff030f167810 */ /* 0x000fc80007ffe0ff */
[----:B------:R-:W-:-:S13]  /*ccc0*/  ISETP.GT.U32.AND P0, PT, R22, 0x1, PT ;  /* 0x000000011600780c */ /* 0x000fda0003f04070 */
[----:B------:R-:W-:Y:S05]  /*ccd0*/  @P0 BRA `(.L_x_129) ;  /* 0x0000000000780947 */ /* 0x000fea0003800000 */
[----:B------:R-:W-:Y:S02]  /*cce0*/  LOP3.LUT R0, R3, 0x7fffff, RZ, 0xc0, !PT ;  /* 0x007fffff03007812 */ /* 0x000fe400078ec0ff */
[----:B------:R-:W-:Y:S02]  /*ccf0*/  MOV R11, 0x3 ;  /* 0x00000003000b7802 */ /* 0x000fe40000000f00 */
[----:B------:R-:W-:Y:S02]  /*cd00*/  LOP3.LUT R0, R0, 0x3f800000, RZ, 0xfc, !PT ;  /* 0x3f80000000007812 */ /* 0x000fe400078efcff */
[----:B------:R-:W-:Y:S02]  /*cd10*/  SHF.L.U32 R11, R11, R22, RZ ;  /* 0x000000160b0b7219 */ /* 0x000fe400000006ff */
[----:B------:R-:W1:Y:S02]  /*cd20*/  MUFU.RCP R5, R0 ;  /* 0x0000000000057308 */ /* 0x000e640000001000 */
[----:B-1----:R-:W-:-:S04]  /*cd30*/  FFMA R4, R0, R5, -1 ;  /* 0xbf80000000047423 */ /* 0x002fc80000000005 */
[----:B------:R-:W-:-:S04]  /*cd40*/  FADD.FTZ R4, -R4, -RZ ;  /* 0x800000ff04047221 */ /* 0x000fc80000010100 */
[CCC-:B------:R-:W-:Y:S01]  /*cd50*/  FFMA.RM R10, R5.reuse, R4.reuse, R5.reuse ;  /* 0x00000004050a7223 */ /* 0x1c0fe20000004005 */
[----:B------:R-:W-:-:S04]  /*cd60*/  FFMA.RP R5, R5, R4, R5 ;  /* 0x0000000405057223 */ /* 0x000fc80000008005 */
[C---:B------:R-:W-:Y:S02]  /*cd70*/  LOP3.LUT R4, R10.reuse, 0x7fffff, RZ, 0xc0, !PT ;  /* 0x007fffff0a047812 */ /* 0x040fe400078ec0ff */
[----:B------:R-:W-:Y:S02]  /*cd80*/  FSETP.NEU.FTZ.AND P0, PT, R10, R5, PT ;  /* 0x000000050a00720b */ /* 0x000fe40003f1d000 */
[----:B------:R-:W-:Y:S02]  /*cd90*/  LOP3.LUT R4, R4, 0x800000, RZ, 0xfc, !PT ;  /* 0x0080000004047812 */ /* 0x000fe400078efcff */
[----:B------:R-:W-:Y:S02]  /*cda0*/  SEL R5, RZ, 0xffffffff, !P0 ;  /* 0xffffffffff057807 */ /* 0x000fe40004000000 */
[----:B------:R-:W-:Y:S02]  /*cdb0*/  LOP3.LUT R11, R11, R4, RZ, 0xc0, !PT ;  /* 0x000000040b0b7212 */ /* 0x000fe400078ec0ff */
[----:B------:R-:W-:-:S02]  /*cdc0*/  IADD3 R5, -R5, RZ, RZ ;  /* 0x000000ff05057210 */ /* 0x000fc40007ffe1ff */
[-C--:B------:R-:W-:Y:S02]  /*cdd0*/  SHF.R.U32.HI R11, RZ, R22.reuse, R11 ;  /* 0x00000016ff0b7219 */ /* 0x080fe4000001160b */
[----:B------:R-:W-:Y:S02]  /*cde0*/  LOP3.LUT P1, RZ, R5, R22, R4, 0xf8, !PT ;  /* 0x0000001605ff7212 */ /* 0x000fe4000782f804 */
[C---:B------:R-:W-:Y:S02]  /*cdf0*/  LOP3.LUT P0, RZ, R11.reuse, 0x1, RZ, 0xc0, !PT ;  /* 0x000000010bff7812 */ /* 0x040fe4000780c0ff */
[----:B------:R-:W-:Y:S02]  /*ce00*/  LOP3.LUT P2, RZ, R11, 0x2, RZ, 0xc0, !PT ;  /* 0x000000020bff7812 */ /* 0x000fe4000784c0ff */
[----:B------:R-:W-:Y:S02]  /*ce10*/  IADD3 R5, R15, -0xfc, RZ ;  /* 0xffffff040f057810 */ /* 0x000fe40007ffe0ff */
[----:B------:R-:W-:-:S02]  /*ce20*/  PLOP3.LUT P0, PT, P0, P1, P2, 0xe0, 0x0 ;  /* 0x000000000000781c */ /* 0x000fc40000703c20 */
[----:B------:R-:W-:Y:S02]  /*ce30*/  LOP3.LUT P1, RZ, R3, 0x7fffff, RZ, 0xc0, !PT ;  /* 0x007fffff03ff7812 */ /* 0x000fe4000782c0ff */
[----:B------:R-:W-:Y:S02]  /*ce40*/  SEL R0, RZ, 0x1, !P0 ;  /* 0x00000001ff007807 */ /* 0x000fe40004000000 */
[----:B------:R-:W-:Y:S02]  /*ce50*/  SHF.R.U32.HI R4, RZ, R5, R4 ;  /* 0x00000005ff047219 */ /* 0x000fe40000011604 */
[----:B------:R-:W-:-:S04]  /*ce60*/  IADD3 R0, -R0, RZ, RZ ;  /* 0x000000ff00007210 */ /* 0x000fc80007ffe1ff */
[----:B------:R-:W-:-:S13]  /*ce70*/  ISETP.GE.AND P0, PT, R0, RZ, PT ;  /* 0x000000ff0000720c */ /* 0x000fda0003f06270 */
[----:B------:R-:W-:-:S04]  /*ce80*/  @!P0 IADD3 R4, R4, 0x1, RZ ;  /* 0x0000000104048810 */ /* 0x000fc80007ffe0ff */
[----:B------:R-:W-:-:S04]  /*ce90*/  @!P1 SHF.L.U32 R4, R4, 0x1, RZ ;  /* 0x0000000104049819 */ /* 0x000fc800000006ff */
[----:B------:R-:W-:Y:S01]  /*cea0*/  LOP3.LUT R4, R4, 0x80000000, R3, 0xf8, !PT ;  /* 0x8000000004047812 */ /* 0x000fe200078ef803 */
[----:B------:R-:W-:Y:S06]  /*ceb0*/  BRA `(.L_x_128) ;  /* 0x0000000000047947 */ /* 0x000fec0003800000 */
.L_x_129:
[----:B------:R1:W2:Y:S02]  /*cec0*/  MUFU.RCP R4, R3 ;  /* 0x0000000300047308 */ /* 0x0002a40000001000 */
.L_x_128:
[----:B------:R-:W-:Y:S05]  /*ced0*/  BSYNC B2 ;  /* 0x0000000000027941 */ /* 0x000fea0003800000 */
.L_x_126:
[----:B--2---:R-:W-:Y:S02]  /*cee0*/  MOV R0, R4 ;  /* 0x0000000400007202 */ /* 0x004fe40000000f00 */
[----:B------:R-:W-:Y:S02]  /*cef0*/  MOV R4, R14 ;  /* 0x0000000e00047202 */ /* 0x000fe40000000f00 */
[----:B------:R-:W-:-:S04]  /*cf00*/  MOV R5, 0x0 ;  /* 0x0000000000057802 */ /* 0x000fc80000000f00 */
[----:B-1----:R-:W-:Y:S05]  /*cf10*/  RET.REL.NODEC R4 `(_ZN7cutlass13device_kernelINS_4fmha6kernel28FmhaKernelTmaWarpSpecializedINS1_10collective30FmhaMainloopTmaWarpSpecializedINS_10bfloat16_tEffN4cute5tupleIJNS7_1CILi128EEENS9_ILi64EEENS9_ILi256EEEEEENS8_IJiNS9_ILi1EEENS8_IJiiEEEEEESG_SG_NS4_12CausalFusionEJEEENS4_15FmhaFwdEpilogueIS6_fNS8_IJSB_SC_SB_EEEEENS2_23IndividualTileSchedulerEJEEEEEvNT_6ParamsE) ;  /* 0xffffff3004387950 */ /* 0x002fea0003c3ffff */
.L_x_130:
[----:B------:R-:W-:-:S00]  /*cf20*/  BRA `(.L_x_130) ;  /* 0xfffffffc00fc7947 */ /* 0x000fc0000383ffff */
[----:B------:R-:W-:-:S00]  /*cf30*/  NOP ;  /* 0x0000000000007918 */ /* 0x000fc00000000000 */
        /* <DEDUP_REMOVED lines=12> */
.L_x_131:


//--------------------- .nv.global.init           --------------------------
	.section	.nv.global.init,"aw",@progbits
.nv.global.init:
	.type		$str$24,@object
	.size		$str$24,($str$25 - $str$24)
$str$24:
        /*0000*/ 	.byte	0x28, 0x61, 0x64, 0x64, 0x72, 0x65, 0x73, 0x73, 0x20, 0x26, 0x20, 0x6d, 0x61, 0x73, 0x6b, 0x29
        /*0010*/ 	.byte	0x20, 0x3d, 0x3d, 0x20, 0x30, 0x00
	.type		$str$25,@object
	.size		$str$25,(__unnamed_1 - $str$25)
$str$25:
        /*0016*/ 	.byte	0x2f, 0x74, 0x6d, 0x70, 0x2f, 0x63, 0x75, 0x74, 0x6c, 0x61, 0x73, 0x73, 0x5f, 0x73, 0x77, 0x65
        /*0026*/ 	.byte	0x65, 0x70, 0x5f, 0x73, 0x72, 0x63, 0x2f, 0x69, 0x6e, 0x63, 0x6c, 0x75, 0x64, 0x65, 0x2f, 0x63
        /*0036*/ 	.byte	0x75, 0x74, 0x65, 0x2f, 0x70, 0x6f, 0x69, 0x6e, 0x74, 0x65, 0x72, 0x5f, 0x66, 0x6c, 0x61, 0x67
        /*0046*/ 	.byte	0x67, 0x65, 0x64, 0x2e, 0x68, 0x70, 0x70, 0x00
	.type		__unnamed_1,@object
	.size		__unnamed_1,(__unnamed_2 - __unnamed_1)
__unnamed_1:
        /*004e*/ 	.byte	0x61, 0x75, 0x74, 0x6f, 0x20, 0x63, 0x75, 0x74, 0x65, 0x3a, 0x3a, 0x61, 0x73, 0x5f, 0x70, 0x6f
        /* <DEDUP_REMOVED lines=27> */
        /*020e*/ 	.byte	0x32, 0x30, 0x34, 0x38, 0x3e, 0x3e, 0x3e, 0x3e, 0x3e, 0x5d, 0x00
	.type		__unnamed_2,@object
	.size		__unnamed_2,(.L_1 - __unnamed_2)
__unnamed_2:
        /* <DEDUP_REMOVED lines=29> */
.L_1:


//--------------------- .nv.shared._ZN7cutlass13device_kernelINS_4fmha6kernel28FmhaKernelTmaWarpSpecializedINS1_10collective30FmhaMainloopTmaWarpSpecializedINS_10bfloat16_tEffN4cute5tupleIJNS7_1CILi128EEENS9_ILi64EEENS9_ILi256EEEEEENS8_IJiNS9_ILi1EEENS8_IJiiEEEEEESG_SG_NS4_12CausalFusionEJEEENS4_15FmhaFwdEpilogueIS6_fNS8_IJSB_SC_SB_EEEEENS2_23IndividualTileSchedulerEJEEEEEvNT_6ParamsE --------------------------
	.section	.nv.shared._ZN7cutlass13device_kernelINS_4fmha6kernel28FmhaKernelTmaWarpSpecializedINS1_10collective30FmhaMainloopTmaWarpSpecializedINS_10bfloat16_tEffN4cute5tupleIJNS7_1CILi128EEENS9_ILi64EEENS9_ILi256EEEEEENS8_IJiNS9_ILi1EEENS8_IJiiEEEEEESG_SG_NS4_12CausalFusionEJEEENS4_15FmhaFwdEpilogueIS6_fNS8_IJSB_SC_SB_EEEEENS2_23IndividualTileSchedulerEJEEEEEvNT_6ParamsE,"aw",@nobits
	.sectionflags	@""
	.align	16
	.zero		1024


//--------------------- .nv.shared.reserved.0     --------------------------
	.section	.nv.shared.reserved.0,"aw",@nobits
	.weak		__nv_reservedSMEM_offset_0_alias
	.size		__nv_reservedSMEM_offset_0_alias, 0, 0
	.other		__nv_reservedSMEM_offset_0_alias,@"STO_CUDA_RESERVED_SHARED STV_DEFAULT"
__nv_reservedSMEM_offset_0_alias:
	.zero		0


//--------------------- .nv.global                --------------------------
	.section	.nv.global,"aw",@nobits
.nv.global:
	.type		_ZN39_INTERNAL_7a77c554_4_k_cu_2128cc4c_37084cute1_E,@object
	.size		_ZN39_INTERNAL_7a77c554_4_k_cu_2128cc4c_37084cute1_E,(_ZN39_INTERNAL_7a77c554_4_k_cu_2128cc4c_37084cuda3std3__45__cpo6cbeginE - _ZN39_INTERNAL_7a77c554_4_k_cu_2128cc4c_37084cute1_E)
_ZN39_INTERNAL_7a77c554_4_k_cu_2128cc4c_37084cute1_E:
	.zero		1
	.type		_ZN39_INTERNAL_7a77c554_4_k_cu_2128cc4c_37084cuda3std3__45__cpo6cbeginE,@object
	.size		_ZN39_INTERNAL_7a77c554_4_k_cu_2128cc4c_37084cuda3std3__45__cpo6cbeginE,(_ZN39_INTERNAL_7a77c554_4_k_cu_2128cc4c_37084cuda3std3__48in_placeE - _ZN39_INTERNAL_7a77c554_4_k_cu_2128cc4c_37084cuda3std3__45__cpo6cbeginE)
_ZN39_INTERNAL_7a77c554_4_k_cu_2128cc4c_37084cuda3std3__45__cpo6cbeginE:
	.zero		1
	.type		_ZN39_INTERNAL_7a77c554_4_k_cu_2128cc4c_37084cuda3std3__48in_placeE,@object
	.size		_ZN39_INTERNAL_7a77c554_4_k_cu_2128cc4c_37084cuda3std3__48in_placeE,(_ZN39_INTERNAL_7a77c554_4_k_cu_2128cc4c_37084cuda3std6ranges3__45__cpo9iter_moveE - _ZN39_INTERNAL_7a77c554_4_k_cu_2128cc4c_37084cuda3std3__48in_placeE)
_ZN39_INTERNAL_7a77c554_4_k_cu_2128cc4c_37084cuda3std3__48in_placeE:
	.zero		1
	.type		_ZN39_INTERNAL_7a77c554_4_k_cu_2128cc4c_37084cuda3std6ranges3__45__cpo9iter_moveE,@object
	.size		_ZN39_INTERNAL_7a77c554_4_k_cu_2128cc4c_37084cuda3std6ranges3__45__cpo9iter_moveE,(_ZN39_INTERNAL_7a77c554_4_k_cu_2128cc4c_37084cuda3std3__45__cpo5beginE - _ZN39_INTERNAL_7a77c554_4_k_cu_2128cc4c_37084cuda3std6ranges3__45__cpo9iter_moveE)
_ZN39_INTERNAL_7a77c554_4_k_cu_2128cc4c_37084cuda3std6ranges3__45__cpo9iter_moveE:
	.zero		1
	.type		_ZN39_INTERNAL_7a77c554_4_k_cu_2128cc4c_37084cuda3std3__45__cpo5beginE,@object
	.size		_ZN39_INTERNAL_7a77c554_4_k_cu_2128cc4c_37084cuda3std3__45__cpo5beginE,(_ZN39_INTERNAL_7a77c554_4_k_cu_2128cc4c_37084cuda3std3__441_GLOBAL__N__7a77c554_4_k_cu_2128cc4c_37086ignoreE - _ZN39_INTERNAL_7a77c554_4_k_cu_2128cc4c_37084cuda3std3__45__cpo5beginE)
_ZN39_INTERNAL_7a77c554_4_k_cu_2128cc4c_37084cuda3std3__45__cpo5beginE:
	.zero		1
	.type		_ZN39_INTERNAL_7a77c554_4_k_cu_2128cc4c_37084cuda3std3__441_GLOBAL__N__7a77c554_4_k_cu_2128cc4c_37086ignoreE,@object
	.size		_ZN39_INTERNAL_7a77c554_4_k_cu_2128cc4c_37084cuda3std3__441_GLOBAL__N__7a77c554_4_k_cu_2128cc4c_37086ignoreE,(_ZN39_INTERNAL_7a77c554_4_k_cu_2128cc4c_37084cute7productE - _ZN39_INTERNAL_7a77c554_4_k_cu_2128cc4c_37084cuda3std3__441_GLOBAL__N__7a77c554_4_k_cu_2128cc4c_37086ignoreE)
_ZN39_INTERNAL_7a77c554_4_k_cu_2128cc4c_37084cuda3std3__441_GLOBAL__N__7a77c554_4_k_cu_2128cc4c_37086ignoreE:
	.zero		1
	.type		_ZN39_INTERNAL_7a77c554_4_k_cu_2128cc4c_37084cute7productE,@object
	.size		_ZN39_INTERNAL_7a77c554_4_k_cu_2128cc4c_37084cute7productE,(_ZN39_INTERNAL_7a77c554_4_k_cu_2128cc4c_37084cuda3std3__45__cpo3endE - _ZN39_INTERNAL_7a77c554_4_k_cu_2128cc4c_37084cute7productE)
_ZN39_INTERNAL_7a77c554_4_k_cu_2128cc4c_37084cute7productE:
	.zero		1
	.type		_ZN39_INTERNAL_7a77c554_4_k_cu_2128cc4c_37084cuda3std3__45__cpo3endE,@object
	.size		_ZN39_INTERNAL_7a77c554_4_k_cu_2128cc4c_37084cuda3std3__45__cpo3endE,(_ZN39_INTERNAL_7a77c554_4_k_cu_2128cc4c_37084cuda3std3__419piecewise_constructE - _ZN39_INTERNAL_7a77c554_4_k_cu_2128cc4c_37084cuda3std3__45__cpo3endE)
_ZN39_INTERNAL_7a77c554_4_k_cu_2128cc4c_37084cuda3std3__45__cpo3endE:
	.zero		1
	.type		_ZN39_INTERNAL_7a77c554_4_k_cu_2128cc4c_37084cuda3std3__419piecewise_constructE,@object
	.size		_ZN39_INTERNAL_7a77c554_4_k_cu_2128cc4c_37084cuda3std3__419piecewise_constructE,(_ZN39_INTERNAL_7a77c554_4_k_cu_2128cc4c_37084cuda3std3__45__cpo4cendE - _ZN39_INTERNAL_7a77c554_4_k_cu_2128cc4c_37084cuda3std3__419piecewise_constructE)
_ZN39_INTERNAL_7a77c554_4_k_cu_2128cc4c_37084cuda3std3__419piecewise_constructE:
	.zero		1
	.type		_ZN39_INTERNAL_7a77c554_4_k_cu_2128cc4c_37084cuda3std3__45__cpo4cendE,@object
	.size		_ZN39_INTERNAL_7a77c554_4_k_cu_2128cc4c_37084cuda3std3__45__cpo4cendE,(_ZN39_INTERNAL_7a77c554_4_k_cu_2128cc4c_37084cuda3std6ranges3__45__cpo4swapE - _ZN39_INTERNAL_7a77c554_4_k_cu_2128cc4c_37084cuda3std3__45__cpo4cendE)
_ZN39_INTERNAL_7a77c554_4_k_cu_2128cc4c_37084cuda3std3__45__cpo4cendE:
	.zero		1
	.type		_ZN39_INTERNAL_7a77c554_4_k_cu_2128cc4c_37084cuda3std6ranges3__45__cpo4swapE,@object
	.size		_ZN39_INTERNAL_7a77c554_4_k_cu_2128cc4c_37084cuda3std6ranges3__45__cpo4swapE,(.L_9 - _ZN39_INTERNAL_7a77c554_4_k_cu_2128cc4c_37084cuda3std6ranges3__45__cpo4swapE)
_ZN39_INTERNAL_7a77c554_4_k_cu_2128cc4c_37084cuda3std6ranges3__45__cpo4swapE:
	.zero		1
.L_9:


//--------------------- .nv.constant0._ZN7cutlass13device_kernelINS_4fmha6kernel28FmhaKernelTmaWarpSpecializedINS1_10collective30FmhaMainloopTmaWarpSpecializedINS_10bfloat16_tEffN4cute5tupleIJNS7_1CILi128EEENS9_ILi64EEENS9_ILi256EEEEEENS8_IJiNS9_ILi1EEENS8_IJiiEEEEEESG_SG_NS4_12CausalFusionEJEEENS4_15FmhaFwdEpilogueIS6_fNS8_IJSB_SC_SB_EEEEENS2_23IndividualTileSchedulerEJEEEEEvNT_6ParamsE --------------------------
	.section	.nv.constant0._ZN7cutlass13device_kernelINS_4fmha6kernel28FmhaKernelTmaWarpSpecializedINS1_10collective30FmhaMainloopTmaWarpSpecializedINS_10bfloat16_tEffN4cute5tupleIJNS7_1CILi128EEENS9_ILi64EEENS9_ILi256EEEEEENS8_IJiNS9_ILi1EEENS8_IJiiEEEEEESG_SG_NS4_12CausalFusionEJEEENS4_15FmhaFwdEpilogueIS6_fNS8_IJSB_SC_SB_EEEEENS2_23IndividualTileSchedulerEJEEEEEvNT_6ParamsE,"a",@progbits
	.sectionflags	@""
	.align	4
.nv.constant0._ZN7cutlass13device_kernelINS_4fmha6kernel28FmhaKernelTmaWarpSpecializedINS1_10collective30FmhaMainloopTmaWarpSpecializedINS_10bfloat16_tEffN4cute5tupleIJNS7_1CILi128EEENS9_ILi64EEENS9_ILi256EEEEEENS8_IJiNS9_ILi1EEENS8_IJiiEEEEEESG_SG_NS4_12CausalFusionEJEEENS4_15FmhaFwdEpilogueIS6_fNS8_IJSB_SC_SB_EEEEENS2_23IndividualTileSchedulerEJEEEEEvNT_6ParamsE:
	.zero		2688


//--------------------- SYMBOLS --------------------------

	.type		.nv.reservedSmem.offset0,@object
	.size		.nv.reservedSmem.offset0,0x4
	.type		__assertfail,@function
